// auto-generated by cutlass_sweep.sparse_gemm — config: {"arch": "sm_100", "cluster_m": 2, "cluster_n": 1, "dtype": "bf16", "tile_k": 128, "tile_m": 256, "tile_n": 64}
#include "cutlass/cutlass.h"
#include "cutlass/gemm/collective/collective_builder.hpp"
#include "cutlass/gemm/device/gemm_universal_adapter.h"
#include "cutlass/gemm/kernel/gemm_universal.hpp"
#include "cutlass/epilogue/collective/collective_builder.hpp"

using Elem = cutlass::bfloat16_t;
using Acc  = float;
using TileShape    = cute::Shape<cute::_256, cute::_64, cute::_128>;
using ClusterShape = cute::Shape<cute::_2, cute::_1, cute::_1>;

using CollectiveEpilogue = typename cutlass::epilogue::collective::CollectiveBuilder<
    cutlass::arch::Sm100, cutlass::arch::OpClassSparseTensorOp,
    TileShape, ClusterShape,
    cutlass::epilogue::collective::EpilogueTileAuto,
    Acc, Acc,
    Acc, cutlass::layout::ColumnMajor, 128 / cutlass::sizeof_bits<Acc>::value,
    Acc, cutlass::layout::ColumnMajor, 128 / cutlass::sizeof_bits<Acc>::value,
    cutlass::epilogue::TmaWarpSpecialized2Sm
  >::CollectiveOp;

using CollectiveMainloop = typename cutlass::gemm::collective::CollectiveBuilder<
    cutlass::arch::Sm100, cutlass::arch::OpClassSparseTensorOp,
    Elem, cutlass::layout::RowMajor, 2 * 128 / cutlass::sizeof_bits<Elem>::value,
    Elem, cutlass::layout::ColumnMajor, 128 / cutlass::sizeof_bits<Elem>::value,
    Acc,
    TileShape, ClusterShape,
    cutlass::gemm::collective::StageCountAutoCarveoutEpi<CollectiveEpilogue>,
    cutlass::gemm::KernelSparseTmaWarpSpecialized2SmSm100
  >::CollectiveOp;

using GemmKernel = cutlass::gemm::kernel::GemmUniversal<
    cute::Shape<int,int,int,int>,
    CollectiveMainloop,
    CollectiveEpilogue
>;
using Gemm = cutlass::gemm::device::GemmUniversalAdapter<GemmKernel>;

auto* _anchor = &cutlass::device_kernel<GemmKernel>;


// ===== COMPILED SASS (sm_100a) =====

	.target	sm_100a

	.elftype	@"ET_EXEC"


//--------------------- .note.nv.tkinfo           --------------------------
	.section	.note.nv.tkinfo,"",@"SHT_NOTE"
	.sectionflags	@"SHF_NOTE_NV_TKINFO"
	.tkinfo
        /*0018*/ 	.word	0x00000002
        /*0030*/ 	.string	""
        /*0030*/ 	.string	"ptxas"
        /*0030*/ 	.string	"Cuda compilation tools, release 13.0, V13.0.88"
        /*0030*/ 	.string	"Build cuda_13.0.r13.0/compiler.36424714_0"
        /*0030*/ 	.string	"-arch sm_100a -m 64 "



//--------------------- .note.nv.cuinfo           --------------------------
	.section	.note.nv.cuinfo,"",@"SHT_NOTE"
	.sectionflags	@"SHF_NOTE_NV_CUINFO"
        /*0018*/ 	.short	0x0002
        /*001a*/ 	.short	0x0064
        /*001c*/ 	.short	0x0082
	.zero		2


//--------------------- .nv.info                  --------------------------
	.section	.nv.info,"",@"SHT_CUDA_INFO"
	.align	4


	//----- nvinfo : EIATTR_REGCOUNT
	.align		4
        /*0000*/ 	.byte	0x04, 0x2f
        /*0002*/ 	.short	(.L_19 - .L_18)
	.align		4
.L_18:
        /*0004*/ 	.word	index@(_ZN7cutlass13device_kernelINS_4gemm6kernel13GemmUniversalIN4cute5tupleIJiiiiEEENS1_10collective13CollectiveMmaINS1_41MainloopSm100TmaUmmaWarpSpecializedSparseILi7ELi2ELi2ENS5_IJNS4_1CILi2EEENSA_ILi1EEESC_EEEEENS5_IJNSA_ILi256EEENSA_ILi64EEENSA_ILi128EEEEEENS_10bfloat16_tENS5_IJNS4_6LayoutINS5_IJiNS5_IJSB_iEEEiEEENS5_IJlNS5_IJSC_SB_EEElEEEEENSK_INS5_IJNS5_IJNS5_IJNSA_ILi8EEESB_SQ_EEEiEEENS5_IJNS5_IJNSA_ILi16EEESB_NSA_ILi4EEEEEEiEEEiEEENS5_IJNS5_IJNS5_IJSH_ST_NSA_ILi2048EEEEEENSA_ILi16384EEEEEENS5_IJNS5_IJSC_NSA_ILi1024EEENSA_ILi32EEEEEElEEElEEEEEEEESJ_NS5_IJlSC_lEEENS4_8TiledMMAINS4_8MMA_AtomIJNS4_33SM100_MMA_F16BF16_2x1SM_SS_SPARSEISJ_SJ_fLi256ELi64ELNS4_4UMMA5MajorE0ELS1E_0ELNS1D_7ScaleInE0ELS1F_0EEEEEENSK_INS5_IJSC_SC_SC_EEENS5_IJNSA_ILi0EEES1J_S1J_EEEEENS5_IJNS4_10UnderscoreES1M_S1M_EEEEENS4_18SM100_TMA_2SM_LOADENS4_14ComposedLayoutINS4_7SwizzleILi3ELi4ELi3EEENS4_25smem_sparse_ptr_flag_bitsILi2ELi16EEENSK_INS5_IJNS5_IJSC_SQ_EEENS5_IJSB_SG_EEEEEENS5_IJNS5_IJS1J_SH_EEESN_EEEEEEEvNS4_8identityES1P_NS1Q_IS1S_NS4_18smem_ptr_flag_bitsILi16EEENSK_INS5_IJSQ_SG_EEENS5_IJSG_SC_EEEEEEEvS22_EENS_8epilogue10collective18CollectiveEpilogueINS2A_23Sm100TmaWarpSpecializedILi4ELi2ELi16ELb1ELb0EEEJNS5_IJSH_SG_SH_EEENS5_IJNSK_ISH_SC_EENSK_IST_SC_EEEEEfNS5_IJSC_llEEEfS2J_NS2A_6fusion15FusionCallbacksIS2E_NS2K_17LinearCombinationIffffLNS_15FloatRoundStyleE2EEES2F_S2I_JEEENS4_5SM1004TMEM4LOAD26SM100_TMEM_LOAD_32dp32b16xENS4_13SM90_TMA_LOADENS1Q_INS1R_ILi2ELi5ELi2EEENS23_ILi32EEENSK_INS5_IJS13_SU_EEENS5_IJSC_S13_EEEEEEENS4_39AutoVectorizingCopyWithAssumedAlignmentILi128EEENS4_14SM90_TMA_STOREES30_S32_S32_EEEvvEEEEvNT_6ParamsE)
        /*0008*/ 	.word	0x00000055


	//----- nvinfo : EIATTR_FRAME_SIZE
	.align		4
.L_19:
        /*000c*/ 	.byte	0x04, 0x11
        /*000e*/ 	.short	(.L_21 - .L_20)
	.align		4
.L_20:
        /*0010*/ 	.word	index@($__internal_2_$__cuda_sm10x_tcgen05_guardrail_trap_unallocated_columns_being_dealloced)
        /*0014*/ 	.word	0x00000000


	//----- nvinfo : EIATTR_FRAME_SIZE
	.align		4
.L_21:
        /*0018*/ 	.byte	0x04, 0x11
        /*001a*/ 	.short	(.L_23 - .L_22)
	.align		4
.L_22:
        /*001c*/ 	.word	index@($__internal_1_$__cuda_sm10x_tcgen05_guardrail_trap_phase_invalid_during_alloc)
        /*0020*/ 	.word	0x00000000


	//----- nvinfo : EIATTR_FRAME_SIZE
	.align		4
.L_23:
        /*0024*/ 	.byte	0x04, 0x11
        /*0026*/ 	.short	(.L_25 - .L_24)
	.align		4
.L_24:
        /*0028*/ 	.word	index@($__internal_0_$__cuda_sm10x_tcgen05_guardrail_trap_col_being_dealloced_not_returned_by_alloc)
        /*002c*/ 	.word	0x00000000


	//----- nvinfo : EIATTR_FRAME_SIZE
	.align		4
.L_25:
        /*0030*/ 	.byte	0x04, 0x11
        /*0032*/ 	.short	(.L_27 - .L_26)
	.align		4
.L_26:
        /*0034*/ 	.word	index@(_ZN7cutlass13device_kernelINS_4gemm6kernel13GemmUniversalIN4cute5tupleIJiiiiEEENS1_10collective13CollectiveMmaINS1_41MainloopSm100TmaUmmaWarpSpecializedSparseILi7ELi2ELi2ENS5_IJNS4_1CILi2EEENSA_ILi1EEESC_EEEEENS5_IJNSA_ILi256EEENSA_ILi64EEENSA_ILi128EEEEEENS_10bfloat16_tENS5_IJNS4_6LayoutINS5_IJiNS5_IJSB_iEEEiEEENS5_IJlNS5_IJSC_SB_EEElEEEEENSK_INS5_IJNS5_IJNS5_IJNSA_ILi8EEESB_SQ_EEEiEEENS5_IJNS5_IJNSA_ILi16EEESB_NSA_ILi4EEEEEEiEEEiEEENS5_IJNS5_IJNS5_IJSH_ST_NSA_ILi2048EEEEEENSA_ILi16384EEEEEENS5_IJNS5_IJSC_NSA_ILi1024EEENSA_ILi32EEEEEElEEElEEEEEEEESJ_NS5_IJlSC_lEEENS4_8TiledMMAINS4_8MMA_AtomIJNS4_33SM100_MMA_F16BF16_2x1SM_SS_SPARSEISJ_SJ_fLi256ELi64ELNS4_4UMMA5MajorE0ELS1E_0ELNS1D_7ScaleInE0ELS1F_0EEEEEENSK_INS5_IJSC_SC_SC_EEENS5_IJNSA_ILi0EEES1J_S1J_EEEEENS5_IJNS4_10UnderscoreES1M_S1M_EEEEENS4_18SM100_TMA_2SM_LOADENS4_14ComposedLayoutINS4_7SwizzleILi3ELi4ELi3EEENS4_25smem_sparse_ptr_flag_bitsILi2ELi16EEENSK_INS5_IJNS5_IJSC_SQ_EEENS5_IJSB_SG_EEEEEENS5_IJNS5_IJS1J_SH_EEESN_EEEEEEEvNS4_8identityES1P_NS1Q_IS1S_NS4_18smem_ptr_flag_bitsILi16EEENSK_INS5_IJSQ_SG_EEENS5_IJSG_SC_EEEEEEEvS22_EENS_8epilogue10collective18CollectiveEpilogueINS2A_23Sm100TmaWarpSpecializedILi4ELi2ELi16ELb1ELb0EEEJNS5_IJSH_SG_SH_EEENS5_IJNSK_ISH_SC_EENSK_IST_SC_EEEEEfNS5_IJSC_llEEEfS2J_NS2A_6fusion15FusionCallbacksIS2E_NS2K_17LinearCombinationIffffLNS_15FloatRoundStyleE2EEES2F_S2I_JEEENS4_5SM1004TMEM4LOAD26SM100_TMEM_LOAD_32dp32b16xENS4_13SM90_TMA_LOADENS1Q_INS1R_ILi2ELi5ELi2EEENS23_ILi32EEENSK_INS5_IJS13_SU_EEENS5_IJSC_S13_EEEEEEENS4_39AutoVectorizingCopyWithAssumedAlignmentILi128EEENS4_14SM90_TMA_STOREES30_S32_S32_EEEvvEEEEvNT_6ParamsE)
        /*0038*/ 	.word	0x00000000


	//----- nvinfo : EIATTR_MIN_STACK_SIZE
	.align		4
.L_27:
        /*003c*/ 	.byte	0x04, 0x12
        /*003e*/ 	.short	(.L_29 - .L_28)
	.align		4
.L_28:
        /*0040*/ 	.word	index@(_ZN7cutlass13device_kernelINS_4gemm6kernel13GemmUniversalIN4cute5tupleIJiiiiEEENS1_10collective13CollectiveMmaINS1_41MainloopSm100TmaUmmaWarpSpecializedSparseILi7ELi2ELi2ENS5_IJNS4_1CILi2EEENSA_ILi1EEESC_EEEEENS5_IJNSA_ILi256EEENSA_ILi64EEENSA_ILi128EEEEEENS_10bfloat16_tENS5_IJNS4_6LayoutINS5_IJiNS5_IJSB_iEEEiEEENS5_IJlNS5_IJSC_SB_EEElEEEEENSK_INS5_IJNS5_IJNS5_IJNSA_ILi8EEESB_SQ_EEEiEEENS5_IJNS5_IJNSA_ILi16EEESB_NSA_ILi4EEEEEEiEEEiEEENS5_IJNS5_IJNS5_IJSH_ST_NSA_ILi2048EEEEEENSA_ILi16384EEEEEENS5_IJNS5_IJSC_NSA_ILi1024EEENSA_ILi32EEEEEElEEElEEEEEEEESJ_NS5_IJlSC_lEEENS4_8TiledMMAINS4_8MMA_AtomIJNS4_33SM100_MMA_F16BF16_2x1SM_SS_SPARSEISJ_SJ_fLi256ELi64ELNS4_4UMMA5MajorE0ELS1E_0ELNS1D_7ScaleInE0ELS1F_0EEEEEENSK_INS5_IJSC_SC_SC_EEENS5_IJNSA_ILi0EEES1J_S1J_EEEEENS5_IJNS4_10UnderscoreES1M_S1M_EEEEENS4_18SM100_TMA_2SM_LOADENS4_14ComposedLayoutINS4_7SwizzleILi3ELi4ELi3EEENS4_25smem_sparse_ptr_flag_bitsILi2ELi16EEENSK_INS5_IJNS5_IJSC_SQ_EEENS5_IJSB_SG_EEEEEENS5_IJNS5_IJS1J_SH_EEESN_EEEEEEEvNS4_8identityES1P_NS1Q_IS1S_NS4_18smem_ptr_flag_bitsILi16EEENSK_INS5_IJSQ_SG_EEENS5_IJSG_SC_EEEEEEEvS22_EENS_8epilogue10collective18CollectiveEpilogueINS2A_23Sm100TmaWarpSpecializedILi4ELi2ELi16ELb1ELb0EEEJNS5_IJSH_SG_SH_EEENS5_IJNSK_ISH_SC_EENSK_IST_SC_EEEEEfNS5_IJSC_llEEEfS2J_NS2A_6fusion15FusionCallbacksIS2E_NS2K_17LinearCombinationIffffLNS_15FloatRoundStyleE2EEES2F_S2I_JEEENS4_5SM1004TMEM4LOAD26SM100_TMEM_LOAD_32dp32b16xENS4_13SM90_TMA_LOADENS1Q_INS1R_ILi2ELi5ELi2EEENS23_ILi32EEENSK_INS5_IJS13_SU_EEENS5_IJSC_S13_EEEEEEENS4_39AutoVectorizingCopyWithAssumedAlignmentILi128EEENS4_14SM90_TMA_STOREES30_S32_S32_EEEvvEEEEvNT_6ParamsE)
        /*0044*/ 	.word	0x00000000
.L_29:


//--------------------- .nv.compat                --------------------------
	.section	.nv.compat,"",@"SHT_CUDA_COMPAT_INFO"
	.align	4
        /*0000*/ 	.byte	0x02, 0x09, 0x01, 0x00, 0x02, 0x02, 0x02, 0x00, 0x02, 0x05, 0x05, 0x00, 0x03, 0x07, 0x01, 0x01
        /*0010*/ 	.byte	0x02, 0x03, 0x01, 0x00, 0x02, 0x06, 0x01, 0x00, 0x04, 0x0b, 0x08, 0x00, 0x09, 0x00, 0x00, 0x00
        /*0020*/ 	.byte	0x00, 0x00, 0x00, 0x00


//--------------------- .nv.info._ZN7cutlass13device_kernelINS_4gemm6kernel13GemmUniversalIN4cute5tupleIJiiiiEEENS1_10collective13CollectiveMmaINS1_41MainloopSm100TmaUmmaWarpSpecializedSparseILi7ELi2ELi2ENS5_IJNS4_1CILi2EEENSA_ILi1EEESC_EEEEENS5_IJNSA_ILi256EEENSA_ILi64EEENSA_ILi128EEEEEENS_10bfloat16_tENS5_IJNS4_6LayoutINS5_IJiNS5_IJSB_iEEEiEEENS5_IJlNS5_IJSC_SB_EEElEEEEENSK_INS5_IJNS5_IJNS5_IJNSA_ILi8EEESB_SQ_EEEiEEENS5_IJNS5_IJNSA_ILi16EEESB_NSA_ILi4EEEEEEiEEEiEEENS5_IJNS5_IJNS5_IJSH_ST_NSA_ILi2048EEEEEENSA_ILi16384EEEEEENS5_IJNS5_IJSC_NSA_ILi1024EEENSA_ILi32EEEEEElEEElEEEEEEEESJ_NS5_IJlSC_lEEENS4_8TiledMMAINS4_8MMA_AtomIJNS4_33SM100_MMA_F16BF16_2x1SM_SS_SPARSEISJ_SJ_fLi256ELi64ELNS4_4UMMA5MajorE0ELS1E_0ELNS1D_7ScaleInE0ELS1F_0EEEEEENSK_INS5_IJSC_SC_SC_EEENS5_IJNSA_ILi0EEES1J_S1J_EEEEENS5_IJNS4_10UnderscoreES1M_S1M_EEEEENS4_18SM100_TMA_2SM_LOADENS4_14ComposedLayoutINS4_7SwizzleILi3ELi4ELi3EEENS4_25smem_sparse_ptr_flag_bitsILi2ELi16EEENSK_INS5_IJNS5_IJSC_SQ_EEENS5_IJSB_SG_EEEEEENS5_IJNS5_IJS1J_SH_EEESN_EEEEEEEvNS4_8identityES1P_NS1Q_IS1S_NS4_18smem_ptr_flag_bitsILi16EEENSK_INS5_IJSQ_SG_EEENS5_IJSG_SC_EEEEEEEvS22_EENS_8epilogue10collective18CollectiveEpilogueINS2A_23Sm100TmaWarpSpecializedILi4ELi2ELi16ELb1ELb0EEEJNS5_IJSH_SG_SH_EEENS5_IJNSK_ISH_SC_EENSK_IST_SC_EEEEEfNS5_IJSC_llEEEfS2J_NS2A_6fusion15FusionCallbacksIS2E_NS2K_17LinearCombinationIffffLNS_15FloatRoundStyleE2EEES2F_S2I_JEEENS4_5SM1004TMEM4LOAD26SM100_TMEM_LOAD_32dp32b16xENS4_13SM90_TMA_LOADENS1Q_INS1R_ILi2ELi5ELi2EEENS23_ILi32EEENSK_INS5_IJS13_SU_EEENS5_IJSC_S13_EEEEEEENS4_39AutoVectorizingCopyWithAssumedAlignmentILi128EEENS4_14SM90_TMA_STOREES30_S32_S32_EEEvvEEEEvNT_6ParamsE --------------------------
	.section	.nv.info._ZN7cutlass13device_kernelINS_4gemm6kernel13GemmUniversalIN4cute5tupleIJiiiiEEENS1_10collective13CollectiveMmaINS1_41MainloopSm100TmaUmmaWarpSpecializedSparseILi7ELi2ELi2ENS5_IJNS4_1CILi2EEENSA_ILi1EEESC_EEEEENS5_IJNSA_ILi256EEENSA_ILi64EEENSA_ILi128EEEEEENS_10bfloat16_tENS5_IJNS4_6LayoutINS5_IJiNS5_IJSB_iEEEiEEENS5_IJlNS5_IJSC_SB_EEElEEEEENSK_INS5_IJNS5_IJNS5_IJNSA_ILi8EEESB_SQ_EEEiEEENS5_IJNS5_IJNSA_ILi16EEESB_NSA_ILi4EEEEEEiEEEiEEENS5_IJNS5_IJNS5_IJSH_ST_NSA_ILi2048EEEEEENSA_ILi16384EEEEEENS5_IJNS5_IJSC_NSA_ILi1024EEENSA_ILi32EEEEEElEEElEEEEEEEESJ_NS5_IJlSC_lEEENS4_8TiledMMAINS4_8MMA_AtomIJNS4_33SM100_MMA_F16BF16_2x1SM_SS_SPARSEISJ_SJ_fLi256ELi64ELNS4_4UMMA5MajorE0ELS1E_0ELNS1D_7ScaleInE0ELS1F_0EEEEEENSK_INS5_IJSC_SC_SC_EEENS5_IJNSA_ILi0EEES1J_S1J_EEEEENS5_IJNS4_10UnderscoreES1M_S1M_EEEEENS4_18SM100_TMA_2SM_LOADENS4_14ComposedLayoutINS4_7SwizzleILi3ELi4ELi3EEENS4_25smem_sparse_ptr_flag_bitsILi2ELi16EEENSK_INS5_IJNS5_IJSC_SQ_EEENS5_IJSB_SG_EEEEEENS5_IJNS5_IJS1J_SH_EEESN_EEEEEEEvNS4_8identityES1P_NS1Q_IS1S_NS4_18smem_ptr_flag_bitsILi16EEENSK_INS5_IJSQ_SG_EEENS5_IJSG_SC_EEEEEEEvS22_EENS_8epilogue10collective18CollectiveEpilogueINS2A_23Sm100TmaWarpSpecializedILi4ELi2ELi16ELb1ELb0EEEJNS5_IJSH_SG_SH_EEENS5_IJNSK_ISH_SC_EENSK_IST_SC_EEEEEfNS5_IJSC_llEEEfS2J_NS2A_6fusion15FusionCallbacksIS2E_NS2K_17LinearCombinationIffffLNS_15FloatRoundStyleE2EEES2F_S2I_JEEENS4_5SM1004TMEM4LOAD26SM100_TMEM_LOAD_32dp32b16xENS4_13SM90_TMA_LOADENS1Q_INS1R_ILi2ELi5ELi2EEENS23_ILi32EEENSK_INS5_IJS13_SU_EEENS5_IJSC_S13_EEEEEEENS4_39AutoVectorizingCopyWithAssumedAlignmentILi128EEENS4_14SM90_TMA_STOREES30_S32_S32_EEEvvEEEEvNT_6ParamsE,"",@"SHT_CUDA_INFO"
	.sectionflags	@""
	.align	4


	//----- nvinfo : EIATTR_CUDA_API_VERSION
	.align		4
        /*0000*/ 	.byte	0x04, 0x37
        /*0002*/ 	.short	(.L_31 - .L_30)
.L_30:
        /*0004*/ 	.word	0x00000082


	//----- nvinfo : EIATTR_KPARAM_INFO
	.align		4
.L_31:
        /*0008*/ 	.byte	0x04, 0x17
        /*000a*/ 	.short	(.L_33 - .L_32)
.L_32:
        /*000c*/ 	.word	0x00000000
        /*0010*/ 	.short	0x0000
        /*0012*/ 	.short	0x0000
        /*0014*/ 	.byte	0x00, 0xf0, 0x01, 0x28


	//----- nvinfo : EIATTR_AT_ENTRY_FRAGMENTS
	.align		4
.L_33:
        /*0018*/ 	.byte	0x04, 0x4f
        /*001a*/ 	.short	(.L_35 - .L_34)


	//   ....[0]....
.L_34:
        /*001c*/ 	.word	0x00000007


	//----- nvinfo : EIATTR_RESERVED_SMEM_USED
	.align		4
.L_35:
        /*0020*/ 	.byte	0x01, 0x41
	.zero		2


	//----- nvinfo : EIATTR_SPARSE_MMA_MASK
	.align		4
        /*0024*/ 	.byte	0x03, 0x50
        /*0026*/ 	.short	0x0040


	//----- nvinfo : EIATTR_TCGEN05_2CTA_USED
	.align		4
        /*0028*/ 	.byte	0x01, 0x52
	.zero		2


	//----- nvinfo : EIATTR_MAXREG_COUNT
	.align		4
        /*002c*/ 	.byte	0x03, 0x1b
        /*002e*/ 	.short	0x00ff


	//----- nvinfo : EIATTR_NUM_BARRIERS
	.align		4
        /*0030*/ 	.byte	0x02, 0x4c
        /*0032*/ 	.byte	0x07
	.zero		1


	//----- nvinfo : EIATTR_EXTERNS
	.align		4
        /*0034*/ 	.byte	0x04, 0x0f
        /*0036*/ 	.short	(.L_37 - .L_36)


	//   ....[0]....
	.align		4
.L_36:
        /*0038*/ 	.word	index@(__assertfail)


	//----- nvinfo : EIATTR_MERCURY_ISA_VERSION
	.align		4
.L_37:
        /*003c*/ 	.byte	0x03, 0x5f
        /*003e*/ 	.short	0x0101


	//----- nvinfo : EIATTR_INT_WARP_WIDE_INSTR_OFFSETS
	.align		4
        /*0040*/ 	.byte	0x04, 0x31
        /*0042*/ 	.short	(.L_39 - .L_38)


	//   ....[0]....
.L_38:
        /*0044*/ 	.word	0x00000d20


	//   ....[1]....
        /*0048*/ 	.word	0x00000dc0


	//   ....[2]....
        /*004c*/ 	.word	0x00001d60


	//   ....[3]....
        /*0050*/ 	.word	0x00003db0


	//   ....[4]....
        /*0054*/ 	.word	0x00003dd0


	//   ....[5]....
        /*0058*/ 	.word	0x00003e00


	//   ....[6]....
        /*005c*/ 	.word	0x00004760


	//   ....[7]....
        /*0060*/ 	.word	0x00004780


	//   ....[8]....
        /*0064*/ 	.word	0x00004820


	//   ....[9]....
        /*0068*/ 	.word	0x000048c0


	//   ....[10]....
        /*006c*/ 	.word	0x00004980


	//   ....[11]....
        /*0070*/ 	.word	0x00004a00


	//   ....[12]....
        /*0074*/ 	.word	0x00004a20


	//   ....[13]....
        /*0078*/ 	.word	0x00004af0


	//   ....[14]....
        /*007c*/ 	.word	0x00004b80


	//   ....[15]....
        /*0080*/ 	.word	0x00004c40


	//   ....[16]....
        /*0084*/ 	.word	0x00004cd0


	//   ....[17]....
        /*0088*/ 	.word	0x00004cf0


	//   ....[18]....
        /*008c*/ 	.word	0x00004e20


	//   ....[19]....
        /*0090*/ 	.word	0x00004e80


	//   ....[20]....
        /*0094*/ 	.word	0x00004f30


	//   ....[21]....
        /*0098*/ 	.word	0x00005080


	//   ....[22]....
        /*009c*/ 	.word	0x000050e0


	//   ....[23]....
        /*00a0*/ 	.word	0x00005100


	//   ....[24]....
        /*00a4*/ 	.word	0x00005120


	//   ....[25]....
        /*00a8*/ 	.word	0x00005310


	//----- nvinfo : EIATTR_COOP_GROUP_MASK_REGIDS
	.align		4
.L_39:
        /*00ac*/ 	.byte	0x04, 0x29
        /*00ae*/ 	.short	(.L_41 - .L_40)


	//   ....[0]....
.L_40:
        /*00b0*/ 	.word	0xffffffff


	//   ....[1]....
        /*00b4*/ 	.word	0xffffffff


	//   ....[2]....
        /*00b8*/ 	.word	0xffffffff


	//   ....[3]....
        /*00bc*/ 	.word	0xffffffff


	//   ....[4]....
        /*00c0*/ 	.word	0xffffffff


	//   ....[5]....
        /*00c4*/ 	.word	0xffffffff


	//   ....[6]....
        /*00c8*/ 	.word	0xffffffff


	//   ....[7]....
        /*00cc*/ 	.word	0xffffffff


	//   ....[8]....
        /*00d0*/ 	.word	0xffffffff


	//   ....[9]....
        /*00d4*/ 	.word	0xffffffff


	//   ....[10]....
        /*00d8*/ 	.word	0xffffffff


	//   ....[11]....
        /*00dc*/ 	.word	0xffffffff


	//   ....[12]....
        /*00e0*/ 	.word	0xffffffff


	//   ....[13]....
        /*00e4*/ 	.word	0xffffffff


	//----- nvinfo : EIATTR_COOP_GROUP_INSTR_OFFSETS
	.align		4
.L_41:
        /*00e8*/ 	.byte	0x04, 0x28
        /*00ea*/ 	.short	(.L_43 - .L_42)


	//   ....[0]....
.L_42:
        /*00ec*/ 	.word	0x000000c0


	//   ....[1]....
        /*00f0*/ 	.word	0x00000530


	//   ....[2]....
        /*00f4*/ 	.word	0x000006d0


	//   ....[3]....
        /*00f8*/ 	.word	0x00000860


	//   ....[4]....
        /*00fc*/ 	.word	0x00000950


	//   ....[5]....
        /*0100*/ 	.word	0x00000ab0


	//   ....[6]....
        /*0104*/ 	.word	0x00000c00


	//   ....[7]....
        /*0108*/ 	.word	0x00000e40


	//   ....[8]....
        /*010c*/ 	.word	0x00001c50


	//   ....[9]....
        /*0110*/ 	.word	0x00002bc0


	//   ....[10]....
        /*0114*/ 	.word	0x00003090


	//   ....[11]....
        /*0118*/ 	.word	0x000030c0


	//   ....[12]....
        /*011c*/ 	.word	0x00003cc0


	//   ....[13]....
        /*0120*/ 	.word	0x00003ec0


	//----- nvinfo : EIATTR_VRC_CTA_INIT_COUNT
	.align		4
.L_43:
        /*0124*/ 	.byte	0x02, 0x4a
        /*0126*/ 	.byte	0x80
	.zero		1


	//----- nvinfo : EIATTR_SYSCALL_OFFSETS
	.align		4
        /*0128*/ 	.byte	0x04, 0x46
        /*012a*/ 	.short	(.L_45 - .L_44)


	//   ....[0]....
.L_44:
        /*012c*/ 	.word	0x00005d70


	//   ....[1]....
        /*0130*/ 	.word	0x00005e60


	//   ....[2]....
        /*0134*/ 	.word	0x000066b0


	//   ....[3]....
        /*0138*/ 	.word	0x000070a0


	//   ....[4]....
        /*013c*/ 	.word	0x00007a70


	//   ....[5]....
        /*0140*/ 	.word	0x00008430


	//----- nvinfo : EIATTR_MBARRIER_INSTR_OFFSETS
	.align		4
.L_45:
        /*0144*/ 	.byte	0x04, 0x39
        /*0146*/ 	.short	(.L_47 - .L_46)


	//   ....[0]....
.L_46:
        /*0148*/ 	.word	0x000005e0
        /*014c*/ 	.word	0x000000ff
        /*0150*/ 	.word	0x00000000
        /*0154*/ 	.short	0x0100
        /*0156*/ 	.byte	0x07
	.zero		1


	//   ....[1]....
        /*0158*/ 	.word	0x000005f0
        /*015c*/ 	.word	0x000000ff
        /*0160*/ 	.word	0x00000038
        /*0164*/ 	.short	0x0100
        /*0166*/ 	.byte	0x07
	.zero		1


	//   ....[2]....
        /*0168*/ 	.word	0x00000600
        /*016c*/ 	.word	0x000000ff
        /*0170*/ 	.word	0x00000008
        /*0174*/ 	.short	0x0100
        /*0176*/ 	.byte	0x07
	.zero		1


	//   ....[3]....
        /*0178*/ 	.word	0x00000610
        /*017c*/ 	.word	0x000000ff
        /*0180*/ 	.word	0x00000040
        /*0184*/ 	.short	0x0100
        /*0186*/ 	.byte	0x07
	.zero		1


	//   ....[4]....
        /*0188*/ 	.word	0x00000620
        /*018c*/ 	.word	0x000000ff
        /*0190*/ 	.word	0x00000010
        /*0194*/ 	.short	0x0100
        /*0196*/ 	.byte	0x07
	.zero		1


	//   ....[5]....
        /*0198*/ 	.word	0x00000630
        /*019c*/ 	.word	0x000000ff
        /*01a0*/ 	.word	0x00000048
        /*01a4*/ 	.short	0x0100
        /*01a6*/ 	.byte	0x07
	.zero		1


	//   ....[6]....
        /*01a8*/ 	.word	0x00000640
        /*01ac*/ 	.word	0x000000ff
        /*01b0*/ 	.word	0x00000018
        /*01b4*/ 	.short	0x0100
        /*01b6*/ 	.byte	0x07
	.zero		1


	//   ....[7]....
        /*01b8*/ 	.word	0x00000650
        /*01bc*/ 	.word	0x000000ff
        /*01c0*/ 	.word	0x00000050
        /*01c4*/ 	.short	0x0100
        /*01c6*/ 	.byte	0x07
	.zero		1


	//   ....[8]....
        /*01c8*/ 	.word	0x00000660
        /*01cc*/ 	.word	0x000000ff
        /*01d0*/ 	.word	0x00000020
        /*01d4*/ 	.short	0x0100
        /*01d6*/ 	.byte	0x07
	.zero		1


	//   ....[9]....
        /*01d8*/ 	.word	0x00000670
        /*01dc*/ 	.word	0x000000ff
        /*01e0*/ 	.word	0x00000058
        /*01e4*/ 	.short	0x0100
        /*01e6*/ 	.byte	0x07
	.zero		1


	//   ....[10]....
        /*01e8*/ 	.word	0x00000680
        /*01ec*/ 	.word	0x000000ff
        /*01f0*/ 	.word	0x00000028
        /*01f4*/ 	.short	0x0100
        /*01f6*/ 	.byte	0x07
	.zero		1


	//   ....[11]....
        /*01f8*/ 	.word	0x00000690
        /*01fc*/ 	.word	0x000000ff
        /*0200*/ 	.word	0x00000060
        /*0204*/ 	.short	0x0100
        /*0206*/ 	.byte	0x07
	.zero		1


	//   ....[12]....
        /*0208*/ 	.word	0x000006a0
        /*020c*/ 	.word	0x000000ff
        /*0210*/ 	.word	0x00000030
        /*0214*/ 	.short	0x0100
        /*0216*/ 	.byte	0x07
	.zero		1


	//   ....[13]....
        /*0218*/ 	.word	0x000006b0
        /*021c*/ 	.word	0x000000ff
        /*0220*/ 	.word	0x00000068
        /*0224*/ 	.short	0x0100
        /*0226*/ 	.byte	0x07
	.zero		1


	//   ....[14]....
        /*0228*/ 	.word	0x000007d0
        /*022c*/ 	.word	0x000000ff
        /*0230*/ 	.word	0x00000070
        /*0234*/ 	.short	0x0100
        /*0236*/ 	.byte	0x08
	.zero		1


	//   ....[15]....
        /*0238*/ 	.word	0x000007e0
        /*023c*/ 	.word	0x000000ff
        /*0240*/ 	.word	0x00000090
        /*0244*/ 	.short	0x0100
        /*0246*/ 	.byte	0x08
	.zero		1


	//   ....[16]....
        /*0248*/ 	.word	0x000007f0
        /*024c*/ 	.word	0x000000ff
        /*0250*/ 	.word	0x00000078
        /*0254*/ 	.short	0x0100
        /*0256*/ 	.byte	0x08
	.zero		1


	//   ....[17]....
        /*0258*/ 	.word	0x00000800
        /*025c*/ 	.word	0x000000ff
        /*0260*/ 	.word	0x00000098
        /*0264*/ 	.short	0x0100
        /*0266*/ 	.byte	0x08
	.zero		1


	//   ....[18]....
        /*0268*/ 	.word	0x00000810
        /*026c*/ 	.word	0x000000ff
        /*0270*/ 	.word	0x00000080
        /*0274*/ 	.short	0x0100
        /*0276*/ 	.byte	0x08
	.zero		1


	//   ....[19]....
        /*0278*/ 	.word	0x00000820
        /*027c*/ 	.word	0x000000ff
        /*0280*/ 	.word	0x000000a0
        /*0284*/ 	.short	0x0100
        /*0286*/ 	.byte	0x08
	.zero		1


	//   ....[20]....
        /*0288*/ 	.word	0x00000830
        /*028c*/ 	.word	0x000000ff
        /*0290*/ 	.word	0x00000088
        /*0294*/ 	.short	0x0100
        /*0296*/ 	.byte	0x08
	.zero		1


	//   ....[21]....
        /*0298*/ 	.word	0x00000840
        /*029c*/ 	.word	0x000000ff
        /*02a0*/ 	.word	0x000000a8
        /*02a4*/ 	.short	0x0100
        /*02a6*/ 	.byte	0x08
	.zero		1


	//   ....[22]....
        /*02a8*/ 	.word	0x00000920
        /*02ac*/ 	.word	0x000000ff
        /*02b0*/ 	.word	0x000000b0
        /*02b4*/ 	.short	0x0100
        /*02b6*/ 	.byte	0x07
	.zero		1


	//   ....[23]....
        /*02b8*/ 	.word	0x00000930
        /*02bc*/ 	.word	0x000000ff
        /*02c0*/ 	.word	0x000000b8
        /*02c4*/ 	.short	0x0100
        /*02c6*/ 	.byte	0x07
	.zero		1


	//   ....[24]....
        /*02c8*/ 	.word	0x00000a60
        /*02cc*/ 	.word	0x000000ff
        /*02d0*/ 	.word	0x000000c0
        /*02d4*/ 	.short	0x0100
        /*02d6*/ 	.byte	0x07
	.zero		1


	//   ....[25]....
        /*02d8*/ 	.word	0x00000a70
        /*02dc*/ 	.word	0x000000ff
        /*02e0*/ 	.word	0x000000d0
        /*02e4*/ 	.short	0x0100
        /*02e6*/ 	.byte	0x07
	.zero		1


	//   ....[26]....
        /*02e8*/ 	.word	0x00000a80
        /*02ec*/ 	.word	0x000000ff
        /*02f0*/ 	.word	0x000000c8
        /*02f4*/ 	.short	0x0100
        /*02f6*/ 	.byte	0x07
	.zero		1


	//   ....[27]....
        /*02f8*/ 	.word	0x00000a90
        /*02fc*/ 	.word	0x000000ff
        /*0300*/ 	.word	0x000000d8
        /*0304*/ 	.short	0x0100
        /*0306*/ 	.byte	0x07
	.zero		1


	//   ....[28]....
        /*0308*/ 	.word	0x00000bb0
        /*030c*/ 	.word	0x000000ff
        /*0310*/ 	.word	0x000000e0
        /*0314*/ 	.short	0x0100
        /*0316*/ 	.byte	0x08
	.zero		1


	//   ....[29]....
        /*0318*/ 	.word	0x00000bc0
        /*031c*/ 	.word	0x000000ff
        /*0320*/ 	.word	0x000000f0
        /*0324*/ 	.short	0x0100
        /*0326*/ 	.byte	0x08
	.zero		1


	//   ....[30]....
        /*0328*/ 	.word	0x00000bd0
        /*032c*/ 	.word	0x000000ff
        /*0330*/ 	.word	0x000000e8
        /*0334*/ 	.short	0x0100
        /*0336*/ 	.byte	0x08
	.zero		1


	//   ....[31]....
        /*0338*/ 	.word	0x00000be0
        /*033c*/ 	.word	0x000000ff
        /*0340*/ 	.word	0x000000f8
        /*0344*/ 	.short	0x0100
        /*0346*/ 	.byte	0x08
	.zero		1


	//   ....[32]....
        /*0348*/ 	.word	0x00000cd0
        /*034c*/ 	.word	0x000000ff
        /*0350*/ 	.word	0x00000100
        /*0354*/ 	.short	0x0100
        /*0356*/ 	.byte	0x07
	.zero		1


	//   ....[33]....
        /*0358*/ 	.word	0x00000ce0
        /*035c*/ 	.word	0x000000ff
        /*0360*/ 	.word	0x00000110
        /*0364*/ 	.short	0x0100
        /*0366*/ 	.byte	0x07
	.zero		1


	//   ....[34]....
        /*0368*/ 	.word	0x00000cf0
        /*036c*/ 	.word	0x000000ff
        /*0370*/ 	.word	0x00000108
        /*0374*/ 	.short	0x0100
        /*0376*/ 	.byte	0x07
	.zero		1


	//   ....[35]....
        /*0378*/ 	.word	0x00000d00
        /*037c*/ 	.word	0x000000ff
        /*0380*/ 	.word	0x00000118
        /*0384*/ 	.short	0x0100
        /*0386*/ 	.byte	0x07
	.zero		1


	//   ....[36]....
        /*0388*/ 	.word	0x00000df0
        /*038c*/ 	.word	0x000000ff
        /*0390*/ 	.word	0x00000120
        /*0394*/ 	.short	0x0100
        /*0396*/ 	.byte	0x06
	.zero		1


	//   ....[37]....
        /*0398*/ 	.word	0x00001780
        /*039c*/ 	.word	0x00000005
        /*03a0*/ 	.word	0x00000110
        /*03a4*/ 	.short	0x010a
        /*03a6*/ 	.byte	0xff
	.zero		1


	//   ....[38]....
        /*03a8*/ 	.word	0x000017b0
        /*03ac*/ 	.word	0x00000005
        /*03b0*/ 	.word	0x00000100
        /*03b4*/ 	.short	0x0101
        /*03b6*/ 	.byte	0xff
	.zero		1


	//   ....[39]....
        /*03b8*/ 	.word	0x00001830
        /*03bc*/ 	.word	0x000000ff
        /*03c0*/ 	.word	0x00000038
        /*03c4*/ 	.short	0x010a
        /*03c6*/ 	.byte	0x08
	.zero		1


	//   ....[40]....
        /*03c8*/ 	.word	0x000019b0
        /*03cc*/ 	.word	0x000000ff
        /*03d0*/ 	.word	0x00000038
        /*03d4*/ 	.short	0x010a
        /*03d6*/ 	.byte	0x09
	.zero		1


	//   ....[41]....
        /*03d8*/ 	.word	0x00001ac0
        /*03dc*/ 	.word	0x000000ff
        /*03e0*/ 	.word	0x00000038
        /*03e4*/ 	.short	0x010a
        /*03e6*/ 	.byte	0x08
	.zero		1


	//   ....[42]....
        /*03e8*/ 	.word	0x00001c30
        /*03ec*/ 	.word	0x000000ff
        /*03f0*/ 	.word	0x000000b8
        /*03f4*/ 	.short	0x0101
        /*03f6*/ 	.byte	0x06
	.zero		1


	//   ....[43]....
        /*03f8*/ 	.word	0x00001c60
        /*03fc*/ 	.word	0x00000008
        /*0400*/ 	.word	0x000000c0
        /*0404*/ 	.short	0x010a
        /*0406*/ 	.byte	0xff
	.zero		1


	//   ....[44]....
        /*0408*/ 	.word	0x00001d30
        /*040c*/ 	.word	0x00000008
        /*0410*/ 	.word	0x00000000
        /*0414*/ 	.short	0x0101
        /*0416*/ 	.byte	0xff
	.zero		1


	//   ....[45]....
        /*0418*/ 	.word	0x00002290
        /*041c*/ 	.word	0x000000ff
        /*0420*/ 	.word	0x00000000
        /*0424*/ 	.short	0x010a
        /*0426*/ 	.byte	0x04
	.zero		1


	//   ....[46]....
        /*0428*/ 	.word	0x00002320
        /*042c*/ 	.word	0x000000ff
        /*0430*/ 	.word	0x00000000
        /*0434*/ 	.short	0x010a
        /*0436*/ 	.byte	0x04
	.zero		1


	//   ....[47]....
        /*0438*/ 	.word	0x000023b0
        /*043c*/ 	.word	0x000000ff
        /*0440*/ 	.word	0x00000000
        /*0444*/ 	.short	0x010a
        /*0446*/ 	.byte	0x04
	.zero		1


	//   ....[48]....
        /*0448*/ 	.word	0x00002440
        /*044c*/ 	.word	0x000000ff
        /*0450*/ 	.word	0x00000000
        /*0454*/ 	.short	0x010a
        /*0456*/ 	.byte	0x04
	.zero		1


	//   ....[49]....
        /*0458*/ 	.word	0x000024d0
        /*045c*/ 	.word	0x000000ff
        /*0460*/ 	.word	0x00000000
        /*0464*/ 	.short	0x010a
        /*0466*/ 	.byte	0x04
	.zero		1


	//   ....[50]....
        /*0468*/ 	.word	0x00002560
        /*046c*/ 	.word	0x000000ff
        /*0470*/ 	.word	0x00000000
        /*0474*/ 	.short	0x010a
        /*0476*/ 	.byte	0x04
	.zero		1


	//   ....[51]....
        /*0478*/ 	.word	0x00002600
        /*047c*/ 	.word	0x00000000
        /*0480*/ 	.word	0x00000000
        /*0484*/ 	.short	0x010a
        /*0486*/ 	.byte	0xff
	.zero		1


	//   ....[52]....
        /*0488*/ 	.word	0x00002720
        /*048c*/ 	.word	0x00000000
        /*0490*/ 	.word	0x00000100
        /*0494*/ 	.short	0x010a
        /*0496*/ 	.byte	0xff
	.zero		1


	//   ....[53]....
        /*0498*/ 	.word	0x00002790
        /*049c*/ 	.word	0x00000004
        /*04a0*/ 	.word	0x00000000
        /*04a4*/ 	.short	0x0101
        /*04a6*/ 	.byte	0xff
	.zero		1


	//   ....[54]....
        /*04a8*/ 	.word	0x000027b0
        /*04ac*/ 	.word	0x000000ff
        /*04b0*/ 	.word	0x000000d0
        /*04b4*/ 	.short	0x010a
        /*04b6*/ 	.byte	0x05
	.zero		1


	//   ....[55]....
        /*04b8*/ 	.word	0x000028d0
        /*04bc*/ 	.word	0x00000000
        /*04c0*/ 	.word	0x000000c0
        /*04c4*/ 	.short	0x010a
        /*04c6*/ 	.byte	0xff
	.zero		1


	//   ....[56]....
        /*04c8*/ 	.word	0x000029d0
        /*04cc*/ 	.word	0x00000000
        /*04d0*/ 	.word	0x00000000
        /*04d4*/ 	.short	0x0101
        /*04d6*/ 	.byte	0xff
	.zero		1


	//   ....[57]....
        /*04d8*/ 	.word	0x00002a60
        /*04dc*/ 	.word	0x000000ff
        /*04e0*/ 	.word	0x000000d0
        /*04e4*/ 	.short	0x0106
        /*04e6*/ 	.byte	0x05
	.zero		1


	//   ....[58]....
        /*04e8*/ 	.word	0x00002a80
        /*04ec*/ 	.word	0x000000ff
        /*04f0*/ 	.word	0x000000d0
        /*04f4*/ 	.short	0x010a
        /*04f6*/ 	.byte	0x05
	.zero		1


	//   ....[59]....
        /*04f8*/ 	.word	0x00002b10
        /*04fc*/ 	.word	0x000000ff
        /*0500*/ 	.word	0x000000d0
        /*0504*/ 	.short	0x0106
        /*0506*/ 	.byte	0x04
	.zero		1


	//   ....[60]....
        /*0508*/ 	.word	0x00002b50
        /*050c*/ 	.word	0x00000000
        /*0510*/ 	.word	0x000000d0
        /*0514*/ 	.short	0x010a
        /*0516*/ 	.byte	0xff
	.zero		1


	//   ....[61]....
        /*0518*/ 	.word	0x00002d90
        /*051c*/ 	.word	0x000000ff
        /*0520*/ 	.word	0x00000008
        /*0524*/ 	.short	0x010a
        /*0526*/ 	.byte	0x06
	.zero		1


	//   ....[62]....
        /*0528*/ 	.word	0x00002db0
        /*052c*/ 	.word	0x000000ff
        /*0530*/ 	.word	0x00000008
        /*0534*/ 	.short	0x010a
        /*0536*/ 	.byte	0x06
	.zero		1


	//   ....[63]....
        /*0538*/ 	.word	0x00002f40
        /*053c*/ 	.word	0x000000ff
        /*0540*/ 	.word	0x00000008
        /*0544*/ 	.short	0x010a
        /*0546*/ 	.byte	0x06
	.zero		1


	//   ....[64]....
        /*0548*/ 	.word	0x00002f60
        /*054c*/ 	.word	0x000000ff
        /*0550*/ 	.word	0x00000008
        /*0554*/ 	.short	0x010a
        /*0556*/ 	.byte	0x06
	.zero		1


	//   ....[65]....
        /*0558*/ 	.word	0x00003020
        /*055c*/ 	.word	0x000000ff
        /*0560*/ 	.word	0x00000000
        /*0564*/ 	.short	0x0101
        /*0566*/ 	.byte	0x07
	.zero		1


	//   ....[66]....
        /*0568*/ 	.word	0x00003430
        /*056c*/ 	.word	0x00000000
        /*0570*/ 	.word	0x000000c0
        /*0574*/ 	.short	0x010a
        /*0576*/ 	.byte	0xff
	.zero		1


	//   ....[67]....
        /*0578*/ 	.word	0x000034f0
        /*057c*/ 	.word	0x00000000
        /*0580*/ 	.word	0x00000000
        /*0584*/ 	.short	0x0101
        /*0586*/ 	.byte	0xff
	.zero		1


	//   ....[68]....
        /*0588*/ 	.word	0x000035b0
        /*058c*/ 	.word	0x000000ff
        /*0590*/ 	.word	0x00000000
        /*0594*/ 	.short	0x010a
        /*0596*/ 	.byte	0x07
	.zero		1


	//   ....[69]....
        /*0598*/ 	.word	0x000035c0
        /*059c*/ 	.word	0x000000ff
        /*05a0*/ 	.word	0x000000f0
        /*05a4*/ 	.short	0x010a
        /*05a6*/ 	.byte	0x08
	.zero		1


	//   ....[70]....
        /*05a8*/ 	.word	0x00003680
        /*05ac*/ 	.word	0x000000ff
        /*05b0*/ 	.word	0x00000000
        /*05b4*/ 	.short	0x010a
        /*05b6*/ 	.byte	0x07
	.zero		1


	//   ....[71]....
        /*05b8*/ 	.word	0x000037b0
        /*05bc*/ 	.word	0x000000ff
        /*05c0*/ 	.word	0x00000000
        /*05c4*/ 	.short	0x010a
        /*05c6*/ 	.byte	0x20
	.zero		1


	//   ....[72]....
        /*05c8*/ 	.word	0x00003ac0
        /*05cc*/ 	.word	0x000000ff
        /*05d0*/ 	.word	0x00000000
        /*05d4*/ 	.short	0x010a
        /*05d6*/ 	.byte	0x04
	.zero		1


	//   ....[73]....
        /*05d8*/ 	.word	0x00003b60
        /*05dc*/ 	.word	0x00000000
        /*05e0*/ 	.word	0x00000000
        /*05e4*/ 	.short	0x010a
        /*05e6*/ 	.byte	0xff
	.zero		1


	//   ....[74]....
        /*05e8*/ 	.word	0x00003ba0
        /*05ec*/ 	.word	0x00000000
        /*05f0*/ 	.word	0x00000000
        /*05f4*/ 	.short	0x010a
        /*05f6*/ 	.byte	0xff
	.zero		1


	//   ....[75]....
        /*05f8*/ 	.word	0x00003c10
        /*05fc*/ 	.word	0x000000ff
        /*0600*/ 	.word	0x00000000
        /*0604*/ 	.short	0x0101
        /*0606*/ 	.byte	0x04
	.zero		1


	//   ....[76]....
        /*0608*/ 	.word	0x00003c50
        /*060c*/ 	.word	0x000000ff
        /*0610*/ 	.word	0x00000120
        /*0614*/ 	.short	0x010a
        /*0616*/ 	.byte	0x06
	.zero		1


	//   ....[77]....
        /*0618*/ 	.word	0x00003cb0
        /*061c*/ 	.word	0x000000ff
        /*0620*/ 	.word	0x00000000
        /*0624*/ 	.short	0x0101
        /*0626*/ 	.byte	0x04
	.zero		1


	//   ....[78]....
        /*0628*/ 	.word	0x00004110
        /*062c*/ 	.word	0x00000000
        /*0630*/ 	.word	0x000000c0
        /*0634*/ 	.short	0x010a
        /*0636*/ 	.byte	0xff
	.zero		1


	//   ....[79]....
        /*0638*/ 	.word	0x000041d0
        /*063c*/ 	.word	0x00000000
        /*0640*/ 	.word	0x00000000
        /*0644*/ 	.short	0x0101
        /*0646*/ 	.byte	0xff
	.zero		1


	//   ....[80]....
        /*0648*/ 	.word	0x000044f0
        /*064c*/ 	.word	0x000000ff
        /*0650*/ 	.word	0x000000b8
        /*0654*/ 	.short	0x010a
        /*0656*/ 	.byte	0x06
	.zero		1


	//   ....[81]....
        /*0658*/ 	.word	0x000046e0
        /*065c*/ 	.word	0x000000ff
        /*0660*/ 	.word	0x00000090
        /*0664*/ 	.short	0x010a
        /*0666*/ 	.byte	0x06
	.zero		1


	//   ....[82]....
        /*0668*/ 	.word	0x000049b0
        /*066c*/ 	.word	0x000000ff
        /*0670*/ 	.word	0x00000070
        /*0674*/ 	.short	0x010b
        /*0676*/ 	.byte	0x06
	.zero		1


	//   ....[83]....
        /*0678*/ 	.word	0x000049c0
        /*067c*/ 	.word	0x000000ff
        /*0680*/ 	.word	0x00000000
        /*0684*/ 	.short	0x0101
        /*0686*/ 	.byte	0x15
	.zero		1


	//   ....[84]....
        /*0688*/ 	.word	0x000049d0
        /*068c*/ 	.word	0x000000ff
        /*0690*/ 	.word	0x00000098
        /*0694*/ 	.short	0x010a
        /*0696*/ 	.byte	0x06
	.zero		1


	//   ....[85]....
        /*0698*/ 	.word	0x00004c70
        /*069c*/ 	.word	0x000000ff
        /*06a0*/ 	.word	0x00000078
        /*06a4*/ 	.short	0x010b
        /*06a6*/ 	.byte	0x06
	.zero		1


	//   ....[86]....
        /*06a8*/ 	.word	0x00004c80
        /*06ac*/ 	.word	0x000000ff
        /*06b0*/ 	.word	0x00000000
        /*06b4*/ 	.short	0x0101
        /*06b6*/ 	.byte	0x15
	.zero		1


	//   ....[87]....
        /*06b8*/ 	.word	0x00004c90
        /*06bc*/ 	.word	0x000000ff
        /*06c0*/ 	.word	0x000000a0
        /*06c4*/ 	.short	0x010a
        /*06c6*/ 	.byte	0x06
	.zero		1


	//   ....[88]....
        /*06c8*/ 	.word	0x00004fe0
        /*06cc*/ 	.word	0x000000ff
        /*06d0*/ 	.word	0x00000080
        /*06d4*/ 	.short	0x010b
        /*06d6*/ 	.byte	0x06
	.zero		1


	//   ....[89]....
        /*06d8*/ 	.word	0x00005040
        /*06dc*/ 	.word	0x000000ff
        /*06e0*/ 	.word	0x00000000
        /*06e4*/ 	.short	0x0101
        /*06e6*/ 	.byte	0x15
	.zero		1


	//   ....[90]....
        /*06e8*/ 	.word	0x00005050
        /*06ec*/ 	.word	0x000000ff
        /*06f0*/ 	.word	0x000000a8
        /*06f4*/ 	.short	0x010a
        /*06f6*/ 	.byte	0x06
	.zero		1


	//   ....[91]....
        /*06f8*/ 	.word	0x00005350
        /*06fc*/ 	.word	0x000000ff
        /*0700*/ 	.word	0x00000088
        /*0704*/ 	.short	0x010b
        /*0706*/ 	.byte	0x06
	.zero		1


	//   ....[92]....
        /*0708*/ 	.word	0x00005370
        /*070c*/ 	.word	0x000000ff
        /*0710*/ 	.word	0x00000000
        /*0714*/ 	.short	0x0101
        /*0716*/ 	.byte	0x07
	.zero		1


	//   ....[93]....
        /*0718*/ 	.word	0x000053b0
        /*071c*/ 	.word	0x000000ff
        /*0720*/ 	.word	0x00000090
        /*0724*/ 	.short	0x010a
        /*0726*/ 	.byte	0x06
	.zero		1


	//   ....[94]....
        /*0728*/ 	.word	0x000053d0
        /*072c*/ 	.word	0x000000ff
        /*0730*/ 	.word	0x00000098
        /*0734*/ 	.short	0x010a
        /*0736*/ 	.byte	0x06
	.zero		1


	//   ....[95]....
        /*0738*/ 	.word	0x000053f0
        /*073c*/ 	.word	0x000000ff
        /*0740*/ 	.word	0x000000a0
        /*0744*/ 	.short	0x010a
        /*0746*/ 	.byte	0x06
	.zero		1


	//   ....[96]....
        /*0748*/ 	.word	0x00005430
        /*074c*/ 	.word	0x00000000
        /*0750*/ 	.word	0x000000a8
        /*0754*/ 	.short	0x010a
        /*0756*/ 	.byte	0xff
	.zero		1


	//   ....[97]....
        /*0758*/ 	.word	0x00005730
        /*075c*/ 	.word	0x00000000
        /*0760*/ 	.word	0x000000c0
        /*0764*/ 	.short	0x010a
        /*0766*/ 	.byte	0xff
	.zero		1


	//   ....[98]....
        /*0768*/ 	.word	0x00005840
        /*076c*/ 	.word	0x00000000
        /*0770*/ 	.word	0x00000000
        /*0774*/ 	.short	0x0101
        /*0776*/ 	.byte	0xff
	.zero		1


	//   ....[99]....
        /*0778*/ 	.word	0x000062b0
        /*077c*/ 	.word	0x000000ff
        /*0780*/ 	.word	0x00000070
        /*0784*/ 	.short	0x010a
        /*0786*/ 	.byte	0x30
	.zero		1


	//   ....[100]....
        /*0788*/ 	.word	0x000062f0
        /*078c*/ 	.word	0x0000004f
        /*0790*/ 	.word	0x000000e0
        /*0794*/ 	.short	0x010a
        /*0796*/ 	.byte	0xff
	.zero		1


	//   ....[101]....
        /*0798*/ 	.word	0x000063e0
        /*079c*/ 	.word	0x000000ff
        /*07a0*/ 	.word	0x00000070
        /*07a4*/ 	.short	0x010a
        /*07a6*/ 	.byte	0x30
	.zero		1


	//   ....[102]....
        /*07a8*/ 	.word	0x00006590
        /*07ac*/ 	.word	0x0000004f
        /*07b0*/ 	.word	0x000000e0
        /*07b4*/ 	.short	0x010a
        /*07b6*/ 	.byte	0xff
	.zero		1


	//   ....[103]....
        /*07b8*/ 	.word	0x00006d00
        /*07bc*/ 	.word	0x00000000
        /*07c0*/ 	.word	0x00000000
        /*07c4*/ 	.short	0x0101
        /*07c6*/ 	.byte	0xff
	.zero		1


	//   ....[104]....
        /*07c8*/ 	.word	0x00006d10
        /*07cc*/ 	.word	0x00000003
        /*07d0*/ 	.word	0x00000070
        /*07d4*/ 	.short	0x010a
        /*07d6*/ 	.byte	0xff
	.zero		1


	//   ....[105]....
        /*07d8*/ 	.word	0x00006dd0
        /*07dc*/ 	.word	0x00000003
        /*07e0*/ 	.word	0x00000070
        /*07e4*/ 	.short	0x010a
        /*07e6*/ 	.byte	0xff
	.zero		1


	//   ....[106]....
        /*07e8*/ 	.word	0x000076d0
        /*07ec*/ 	.word	0x00000000
        /*07f0*/ 	.word	0x00000000
        /*07f4*/ 	.short	0x0101
        /*07f6*/ 	.byte	0xff
	.zero		1


	//   ....[107]....
        /*07f8*/ 	.word	0x000076f0
        /*07fc*/ 	.word	0x00000003
        /*0800*/ 	.word	0x00000070
        /*0804*/ 	.short	0x010a
        /*0806*/ 	.byte	0xff
	.zero		1


	//   ....[108]....
        /*0808*/ 	.word	0x000077a0
        /*080c*/ 	.word	0x00000003
        /*0810*/ 	.word	0x00000070
        /*0814*/ 	.short	0x010a
        /*0816*/ 	.byte	0xff
	.zero		1


	//   ....[109]....
        /*0818*/ 	.word	0x000080a0
        /*081c*/ 	.word	0x00000000
        /*0820*/ 	.word	0x00000000
        /*0824*/ 	.short	0x0101
        /*0826*/ 	.byte	0xff
	.zero		1


	//   ....[110]....
        /*0828*/ 	.word	0x000080c0
        /*082c*/ 	.word	0x00000014
        /*0830*/ 	.word	0x00000070
        /*0834*/ 	.short	0x010a
        /*0836*/ 	.byte	0xff
	.zero		1


	//   ....[111]....
        /*0838*/ 	.word	0x00008170
        /*083c*/ 	.word	0x00000014
        /*0840*/ 	.word	0x00000070
        /*0844*/ 	.short	0x010a
        /*0846*/ 	.byte	0xff
	.zero		1


	//   ....[112]....
        /*0848*/ 	.word	0x000084c0
        /*084c*/ 	.word	0x00000000
        /*0850*/ 	.word	0x00000000
        /*0854*/ 	.short	0x0101
        /*0856*/ 	.byte	0xff
	.zero		1


	//   ....[113]....
        /*0858*/ 	.word	0x00008ab0
        /*085c*/ 	.word	0x00000003
        /*0860*/ 	.word	0x00000000
        /*0864*/ 	.short	0x0101
        /*0866*/ 	.byte	0xff
	.zero		1


	//   ....[114]....
        /*0868*/ 	.word	0x00008d20
        /*086c*/ 	.word	0x000000ff
        /*0870*/ 	.word	0x00000000
        /*0874*/ 	.short	0x0101
        /*0876*/ 	.byte	0x04
	.zero		1


	//   ....[115]....
        /*0878*/ 	.word	0x00008d40
        /*087c*/ 	.word	0x00000005
        /*0880*/ 	.word	0x00000110
        /*0884*/ 	.short	0x010a
        /*0886*/ 	.byte	0xff
	.zero		1


	//   ....[116]....
        /*0888*/ 	.word	0x00008da0
        /*088c*/ 	.word	0x00000004
        /*0890*/ 	.word	0x00000038
        /*0894*/ 	.short	0x010a
        /*0896*/ 	.byte	0xff
	.zero		1


	//   ....[117]....
        /*0898*/ 	.word	0x00008df0
        /*089c*/ 	.word	0x00000008
        /*08a0*/ 	.word	0x000000c0
        /*08a4*/ 	.short	0x010a
        /*08a6*/ 	.byte	0xff
	.zero		1


	//   ....[118]....
        /*08a8*/ 	.word	0x00008e50
        /*08ac*/ 	.word	0x00000000
        /*08b0*/ 	.word	0x00000000
        /*08b4*/ 	.short	0x010a
        /*08b6*/ 	.byte	0xff
	.zero		1


	//   ....[119]....
        /*08b8*/ 	.word	0x00008eb0
        /*08bc*/ 	.word	0x00000000
        /*08c0*/ 	.word	0x00000000
        /*08c4*/ 	.short	0x010a
        /*08c6*/ 	.byte	0xff
	.zero		1


	//   ....[120]....
        /*08c8*/ 	.word	0x00008f10
        /*08cc*/ 	.word	0x00000000
        /*08d0*/ 	.word	0x00000000
        /*08d4*/ 	.short	0x010a
        /*08d6*/ 	.byte	0xff
	.zero		1


	//   ....[121]....
        /*08d8*/ 	.word	0x00008f70
        /*08dc*/ 	.word	0x00000000
        /*08e0*/ 	.word	0x00000000
        /*08e4*/ 	.short	0x010a
        /*08e6*/ 	.byte	0xff
	.zero		1


	//   ....[122]....
        /*08e8*/ 	.word	0x00008fd0
        /*08ec*/ 	.word	0x00000000
        /*08f0*/ 	.word	0x00000000
        /*08f4*/ 	.short	0x010a
        /*08f6*/ 	.byte	0xff
	.zero		1


	//   ....[123]....
        /*08f8*/ 	.word	0x00009030
        /*08fc*/ 	.word	0x00000000
        /*0900*/ 	.word	0x00000000
        /*0904*/ 	.short	0x010a
        /*0906*/ 	.byte	0xff
	.zero		1


	//   ....[124]....
        /*0908*/ 	.word	0x00009080
        /*090c*/ 	.word	0x00000000
        /*0910*/ 	.word	0x00000100
        /*0914*/ 	.short	0x010a
        /*0916*/ 	.byte	0xff
	.zero		1


	//   ....[125]....
        /*0918*/ 	.word	0x000090e0
        /*091c*/ 	.word	0x00000000
        /*0920*/ 	.word	0x000000d0
        /*0924*/ 	.short	0x010a
        /*0926*/ 	.byte	0xff
	.zero		1


	//   ....[126]....
        /*0928*/ 	.word	0x00009130
        /*092c*/ 	.word	0x00000000
        /*0930*/ 	.word	0x000000c0
        /*0934*/ 	.short	0x010a
        /*0936*/ 	.byte	0xff
	.zero		1


	//   ....[127]....
        /*0938*/ 	.word	0x00009190
        /*093c*/ 	.word	0x00000000
        /*0940*/ 	.word	0x000000d0
        /*0944*/ 	.short	0x010a
        /*0946*/ 	.byte	0xff
	.zero		1


	//   ....[128]....
        /*0948*/ 	.word	0x000091f0
        /*094c*/ 	.word	0x00000004
        /*0950*/ 	.word	0x00000008
        /*0954*/ 	.short	0x010a
        /*0956*/ 	.byte	0xff
	.zero		1


	//   ....[129]....
        /*0958*/ 	.word	0x000092d0
        /*095c*/ 	.word	0x00000002
        /*0960*/ 	.word	0x00000008
        /*0964*/ 	.short	0x010a
        /*0966*/ 	.byte	0xff
	.zero		1


	//   ....[130]....
        /*0968*/ 	.word	0x00009320
        /*096c*/ 	.word	0x00000000
        /*0970*/ 	.word	0x000000c0
        /*0974*/ 	.short	0x010a
        /*0976*/ 	.byte	0xff
	.zero		1


	//   ....[131]....
        /*0978*/ 	.word	0x00009380
        /*097c*/ 	.word	0x00000000
        /*0980*/ 	.word	0x000000f0
        /*0984*/ 	.short	0x010a
        /*0986*/ 	.byte	0xff
	.zero		1


	//   ....[132]....
        /*0988*/ 	.word	0x000093e0
        /*098c*/ 	.word	0x00000000
        /*0990*/ 	.word	0x00000000
        /*0994*/ 	.short	0x010a
        /*0996*/ 	.byte	0xff
	.zero		1


	//   ....[133]....
        /*0998*/ 	.word	0x00009440
        /*099c*/ 	.word	0x00000000
        /*09a0*/ 	.word	0x00000000
        /*09a4*/ 	.short	0x010a
        /*09a6*/ 	.byte	0xff
	.zero		1


	//   ....[134]....
        /*09a8*/ 	.word	0x000094a0
        /*09ac*/ 	.word	0x00000000
        /*09b0*/ 	.word	0x00000120
        /*09b4*/ 	.short	0x010a
        /*09b6*/ 	.byte	0xff
	.zero		1


	//   ....[135]....
        /*09b8*/ 	.word	0x000094f0
        /*09bc*/ 	.word	0x00000000
        /*09c0*/ 	.word	0x000000c0
        /*09c4*/ 	.short	0x010a
        /*09c6*/ 	.byte	0xff
	.zero		1


	//   ....[136]....
        /*09c8*/ 	.word	0x00009550
        /*09cc*/ 	.word	0x00000000
        /*09d0*/ 	.word	0x000000b8
        /*09d4*/ 	.short	0x010a
        /*09d6*/ 	.byte	0xff
	.zero		1


	//   ....[137]....
        /*09d8*/ 	.word	0x000095b0
        /*09dc*/ 	.word	0x00000000
        /*09e0*/ 	.word	0x00000090
        /*09e4*/ 	.short	0x010a
        /*09e6*/ 	.byte	0xff
	.zero		1


	//   ....[138]....
        /*09e8*/ 	.word	0x00009610
        /*09ec*/ 	.word	0x00000000
        /*09f0*/ 	.word	0x00000098
        /*09f4*/ 	.short	0x010a
        /*09f6*/ 	.byte	0xff
	.zero		1


	//   ....[139]....
        /*09f8*/ 	.word	0x00009670
        /*09fc*/ 	.word	0x00000000
        /*0a00*/ 	.word	0x000000a0
        /*0a04*/ 	.short	0x010a
        /*0a06*/ 	.byte	0xff
	.zero		1


	//   ....[140]....
        /*0a08*/ 	.word	0x000096d0
        /*0a0c*/ 	.word	0x00000000
        /*0a10*/ 	.word	0x000000a8
        /*0a14*/ 	.short	0x010a
        /*0a16*/ 	.byte	0xff
	.zero		1


	//   ....[141]....
        /*0a18*/ 	.word	0x00009730
        /*0a1c*/ 	.word	0x00000000
        /*0a20*/ 	.word	0x00000090
        /*0a24*/ 	.short	0x010a
        /*0a26*/ 	.byte	0xff
	.zero		1


	//   ....[142]....
        /*0a28*/ 	.word	0x00009790
        /*0a2c*/ 	.word	0x00000000
        /*0a30*/ 	.word	0x00000098
        /*0a34*/ 	.short	0x010a
        /*0a36*/ 	.byte	0xff
	.zero		1


	//   ....[143]....
        /*0a38*/ 	.word	0x000097f0
        /*0a3c*/ 	.word	0x00000000
        /*0a40*/ 	.word	0x000000a0
        /*0a44*/ 	.short	0x010a
        /*0a46*/ 	.byte	0xff
	.zero		1


	//   ....[144]....
        /*0a48*/ 	.word	0x00009840
        /*0a4c*/ 	.word	0x00000000
        /*0a50*/ 	.word	0x000000c0
        /*0a54*/ 	.short	0x010a
        /*0a56*/ 	.byte	0xff
	.zero		1


	//   ....[145]....
        /*0a58*/ 	.word	0x000098a0
        /*0a5c*/ 	.word	0x00000003
        /*0a60*/ 	.word	0x00000070
        /*0a64*/ 	.short	0x010a
        /*0a66*/ 	.byte	0xff
	.zero		1


	//   ....[146]....
        /*0a68*/ 	.word	0x000098f0
        /*0a6c*/ 	.word	0x0000004f
        /*0a70*/ 	.word	0x000000e0
        /*0a74*/ 	.short	0x010a
        /*0a76*/ 	.byte	0xff
	.zero		1


	//   ....[147]....
        /*0a78*/ 	.word	0x00009940
        /*0a7c*/ 	.word	0x00000003
        /*0a80*/ 	.word	0x00000070
        /*0a84*/ 	.short	0x010a
        /*0a86*/ 	.byte	0xff
	.zero		1


	//   ....[148]....
        /*0a88*/ 	.word	0x00009990
        /*0a8c*/ 	.word	0x00000003
        /*0a90*/ 	.word	0x00000070
        /*0a94*/ 	.short	0x010a
        /*0a96*/ 	.byte	0xff
	.zero		1


	//   ....[149]....
        /*0a98*/ 	.word	0x000099e0
        /*0a9c*/ 	.word	0x00000014
        /*0aa0*/ 	.word	0x00000070
        /*0aa4*/ 	.short	0x010a
        /*0aa6*/ 	.byte	0xff
	.zero		1


	//----- nvinfo : EIATTR_NUM_MBARRIERS
	.align		4
.L_47:
        /*0aa8*/ 	.byte	0x03, 0x38
        /*0aaa*/ 	.short	0x0025


	//----- nvinfo : EIATTR_EXIT_INSTR_OFFSETS
	.align		4
        /*0aac*/ 	.byte	0x04, 0x1c
        /*0aae*/ 	.short	(.L_49 - .L_48)


	//   ....[0]....
.L_48:
        /*0ab0*/ 	.word	0x00002630


	//   ....[1]....
        /*0ab4*/ 	.word	0x00002b20


	//   ....[2]....
        /*0ab8*/ 	.word	0x00002b80


	//   ....[3]....
        /*0abc*/ 	.word	0x00003ed0


	//   ....[4]....
        /*0ac0*/ 	.word	0x00005460


	//   ....[5]....
        /*0ac4*/ 	.word	0x000054a0


	//   ....[6]....
        /*0ac8*/ 	.word	0x00008c10


	//   ....[7]....
        /*0acc*/ 	.word	0x00008c90


	//   ....[8]....
        /*0ad0*/ 	.word	0x00008cc0


	//   ....[9]....
        /*0ad4*/ 	.word	0x00008d30


	//----- nvinfo : EIATTR_MAX_THREADS
	.align		4
.L_49:
        /*0ad8*/ 	.byte	0x04, 0x05
        /*0ada*/ 	.short	(.L_51 - .L_50)
.L_50:
        /*0adc*/ 	.word	0x00000100
        /*0ae0*/ 	.word	0x00000001
        /*0ae4*/ 	.word	0x00000001


	//----- nvinfo : EIATTR_CRS_STACK_SIZE
	.align		4
.L_51:
        /*0ae8*/ 	.byte	0x04, 0x1e
        /*0aea*/ 	.short	(.L_53 - .L_52)
.L_52:
        /*0aec*/ 	.word	0x00000000


	//----- nvinfo : EIATTR_CBANK_PARAM_SIZE
	.align		4
.L_53:
        /*0af0*/ 	.byte	0x03, 0x19
        /*0af2*/ 	.short	0x0a00


	//----- nvinfo : EIATTR_PARAM_CBANK
	.align		4
        /*0af4*/ 	.byte	0x04, 0x0a
        /*0af6*/ 	.short	(.L_55 - .L_54)
	.align		4
.L_54:
        /*0af8*/ 	.word	index@(.nv.constant0._ZN7cutlass13device_kernelINS_4gemm6kernel13GemmUniversalIN4cute5tupleIJiiiiEEENS1_10collective13CollectiveMmaINS1_41MainloopSm100TmaUmmaWarpSpecializedSparseILi7ELi2ELi2ENS5_IJNS4_1CILi2EEENSA_ILi1EEESC_EEEEENS5_IJNSA_ILi256EEENSA_ILi64EEENSA_ILi128EEEEEENS_10bfloat16_tENS5_IJNS4_6LayoutINS5_IJiNS5_IJSB_iEEEiEEENS5_IJlNS5_IJSC_SB_EEElEEEEENSK_INS5_IJNS5_IJNS5_IJNSA_ILi8EEESB_SQ_EEEiEEENS5_IJNS5_IJNSA_ILi16EEESB_NSA_ILi4EEEEEEiEEEiEEENS5_IJNS5_IJNS5_IJSH_ST_NSA_ILi2048EEEEEENSA_ILi16384EEEEEENS5_IJNS5_IJSC_NSA_ILi1024EEENSA_ILi32EEEEEElEEElEEEEEEEESJ_NS5_IJlSC_lEEENS4_8TiledMMAINS4_8MMA_AtomIJNS4_33SM100_MMA_F16BF16_2x1SM_SS_SPARSEISJ_SJ_fLi256ELi64ELNS4_4UMMA5MajorE0ELS1E_0ELNS1D_7ScaleInE0ELS1F_0EEEEEENSK_INS5_IJSC_SC_SC_EEENS5_IJNSA_ILi0EEES1J_S1J_EEEEENS5_IJNS4_10UnderscoreES1M_S1M_EEEEENS4_18SM100_TMA_2SM_LOADENS4_14ComposedLayoutINS4_7SwizzleILi3ELi4ELi3EEENS4_25smem_sparse_ptr_flag_bitsILi2ELi16EEENSK_INS5_IJNS5_IJSC_SQ_EEENS5_IJSB_SG_EEEEEENS5_IJNS5_IJS1J_SH_EEESN_EEEEEEEvNS4_8identityES1P_NS1Q_IS1S_NS4_18smem_ptr_flag_bitsILi16EEENSK_INS5_IJSQ_SG_EEENS5_IJSG_SC_EEEEEEEvS22_EENS_8epilogue10collective18CollectiveEpilogueINS2A_23Sm100TmaWarpSpecializedILi4ELi2ELi16ELb1ELb0EEEJNS5_IJSH_SG_SH_EEENS5_IJNSK_ISH_SC_EENSK_IST_SC_EEEEEfNS5_IJSC_llEEEfS2J_NS2A_6fusion15FusionCallbacksIS2E_NS2K_17LinearCombinationIffffLNS_15FloatRoundStyleE2EEES2F_S2I_JEEENS4_5SM1004TMEM4LOAD26SM100_TMEM_LOAD_32dp32b16xENS4_13SM90_TMA_LOADENS1Q_INS1R_ILi2ELi5ELi2EEENS23_ILi32EEENSK_INS5_IJS13_SU_EEENS5_IJSC_S13_EEEEEEENS4_39AutoVectorizingCopyWithAssumedAlignmentILi128EEENS4_14SM90_TMA_STOREES30_S32_S32_EEEvvEEEEvNT_6ParamsE)
        /*0afc*/ 	.short	0x0380
        /*0afe*/ 	.short	0x0a00


	//----- nvinfo : EIATTR_SW_WAR
	.align		4
.L_55:
        /*0b00*/ 	.byte	0x04, 0x36
        /*0b02*/ 	.short	(.L_57 - .L_56)
.L_56:
        /*0b04*/ 	.word	0x00000008
.L_57:


//--------------------- .nv.callgraph             --------------------------
	.section	.nv.callgraph,"",@"SHT_CUDA_CALLGRAPH"
	.align	4
	.sectionentsize	8
	.align		4
        /*0000*/ 	.word	0x00000000
	.align		4
        /*0004*/ 	.word	0xffffffff
	.align		4
        /*0008*/ 	.word	index@(_ZN7cutlass13device_kernelINS_4gemm6kernel13GemmUniversalIN4cute5tupleIJiiiiEEENS1_10collective13CollectiveMmaINS1_41MainloopSm100TmaUmmaWarpSpecializedSparseILi7ELi2ELi2ENS5_IJNS4_1CILi2EEENSA_ILi1EEESC_EEEEENS5_IJNSA_ILi256EEENSA_ILi64EEENSA_ILi128EEEEEENS_10bfloat16_tENS5_IJNS4_6LayoutINS5_IJiNS5_IJSB_iEEEiEEENS5_IJlNS5_IJSC_SB_EEElEEEEENSK_INS5_IJNS5_IJNS5_IJNSA_ILi8EEESB_SQ_EEEiEEENS5_IJNS5_IJNSA_ILi16EEESB_NSA_ILi4EEEEEEiEEEiEEENS5_IJNS5_IJNS5_IJSH_ST_NSA_ILi2048EEEEEENSA_ILi16384EEEEEENS5_IJNS5_IJSC_NSA_ILi1024EEENSA_ILi32EEEEEElEEElEEEEEEEESJ_NS5_IJlSC_lEEENS4_8TiledMMAINS4_8MMA_AtomIJNS4_33SM100_MMA_F16BF16_2x1SM_SS_SPARSEISJ_SJ_fLi256ELi64ELNS4_4UMMA5MajorE0ELS1E_0ELNS1D_7ScaleInE0ELS1F_0EEEEEENSK_INS5_IJSC_SC_SC_EEENS5_IJNSA_ILi0EEES1J_S1J_EEEEENS5_IJNS4_10UnderscoreES1M_S1M_EEEEENS4_18SM100_TMA_2SM_LOADENS4_14ComposedLayoutINS4_7SwizzleILi3ELi4ELi3EEENS4_25smem_sparse_ptr_flag_bitsILi2ELi16EEENSK_INS5_IJNS5_IJSC_SQ_EEENS5_IJSB_SG_EEEEEENS5_IJNS5_IJS1J_SH_EEESN_EEEEEEEvNS4_8identityES1P_NS1Q_IS1S_NS4_18smem_ptr_flag_bitsILi16EEENSK_INS5_IJSQ_SG_EEENS5_IJSG_SC_EEEEEEEvS22_EENS_8epilogue10collective18CollectiveEpilogueINS2A_23Sm100TmaWarpSpecializedILi4ELi2ELi16ELb1ELb0EEEJNS5_IJSH_SG_SH_EEENS5_IJNSK_ISH_SC_EENSK_IST_SC_EEEEEfNS5_IJSC_llEEEfS2J_NS2A_6fusion15FusionCallbacksIS2E_NS2K_17LinearCombinationIffffLNS_15FloatRoundStyleE2EEES2F_S2I_JEEENS4_5SM1004TMEM4LOAD26SM100_TMEM_LOAD_32dp32b16xENS4_13SM90_TMA_LOADENS1Q_INS1R_ILi2ELi5ELi2EEENS23_ILi32EEENSK_INS5_IJS13_SU_EEENS5_IJSC_S13_EEEEEEENS4_39AutoVectorizingCopyWithAssumedAlignmentILi128EEENS4_14SM90_TMA_STOREES30_S32_S32_EEEvvEEEEvNT_6ParamsE)
	.align		4
        /*000c*/ 	.word	index@(__assertfail)
	.align		4
        /*0010*/ 	.word	0x00000000
	.align		4
        /*0014*/ 	.word	0xfffffffe
	.align		4
        /*0018*/ 	.word	0x00000000
	.align		4
        /*001c*/ 	.word	0xfffffffd
	.align		4
        /*0020*/ 	.word	0x00000000
	.align		4
        /*0024*/ 	.word	0xfffffffc


//--------------------- .nv.constant4             --------------------------
	.section	.nv.constant4,"a",@progbits
	.align	8
	.align		8
.nv.constant4:
        /*0000*/ 	.dword	__assertfail
	.align		8
        /*0008*/ 	.dword	__unnamed_1
	.align		8
        /*0010*/ 	.dword	__unnamed_2
	.align		8
        /*0018*/ 	.dword	_ZN39_INTERNAL_9f9a7f44_4_k_cu_5a81a13d_37204cuda3std3__45__cpo5beginE
	.align		8
        /*0020*/ 	.dword	_ZN39_INTERNAL_9f9a7f44_4_k_cu_5a81a13d_37204cuda3std3__45__cpo3endE
	.align		8
        /*0028*/ 	.dword	_ZN39_INTERNAL_9f9a7f44_4_k_cu_5a81a13d_37204cuda3std3__45__cpo6cbeginE
	.align		8
        /*0030*/ 	.dword	_ZN39_INTERNAL_9f9a7f44_4_k_cu_5a81a13d_37204cuda3std3__45__cpo4cendE
	.align		8
        /*0038*/ 	.dword	_ZN39_INTERNAL_9f9a7f44_4_k_cu_5a81a13d_37204cuda3std3__441_GLOBAL__N__9f9a7f44_4_k_cu_5a81a13d_37206ignoreE
	.align		8
        /*0040*/ 	.dword	_ZN39_INTERNAL_9f9a7f44_4_k_cu_5a81a13d_37204cuda3std3__419piecewise_constructE
	.align		8
        /*0048*/ 	.dword	_ZN39_INTERNAL_9f9a7f44_4_k_cu_5a81a13d_37204cuda3std3__48in_placeE
	.align		8
        /*0050*/ 	.dword	_ZN39_INTERNAL_9f9a7f44_4_k_cu_5a81a13d_37204cuda3std6ranges3__45__cpo4swapE
	.align		8
        /*0058*/ 	.dword	_ZN39_INTERNAL_9f9a7f44_4_k_cu_5a81a13d_37204cuda3std6ranges3__45__cpo9iter_moveE
	.align		8
        /*0060*/ 	.dword	_ZN39_INTERNAL_9f9a7f44_4_k_cu_5a81a13d_37204cute7productE
	.align		8
        /*0068*/ 	.dword	_ZN39_INTERNAL_9f9a7f44_4_k_cu_5a81a13d_37204cute1_E
	.align		8
        /*0070*/ 	.dword	$str$25
	.align		8
        /*0078*/ 	.dword	$str$26
	.align		8
        /*0080*/ 	.dword	$str$27
	.align		8
        /*0088*/ 	.dword	$str$28


//--------------------- .text._ZN7cutlass13device_kernelINS_4gemm6kernel13GemmUniversalIN4cute5tupleIJiiiiEEENS1_10collective13CollectiveMmaINS1_41MainloopSm100TmaUmmaWarpSpecializedSparseILi7ELi2ELi2ENS5_IJNS4_1CILi2EEENSA_ILi1EEESC_EEEEENS5_IJNSA_ILi256EEENSA_ILi64EEENSA_ILi128EEEEEENS_10bfloat16_tENS5_IJNS4_6LayoutINS5_IJiNS5_IJSB_iEEEiEEENS5_IJlNS5_IJSC_SB_EEElEEEEENSK_INS5_IJNS5_IJNS5_IJNSA_ILi8EEESB_SQ_EEEiEEENS5_IJNS5_IJNSA_ILi16EEESB_NSA_ILi4EEEEEEiEEEiEEENS5_IJNS5_IJNS5_IJSH_ST_NSA_ILi2048EEEEEENSA_ILi16384EEEEEENS5_IJNS5_IJSC_NSA_ILi1024EEENSA_ILi32EEEEEElEEElEEEEEEEESJ_NS5_IJlSC_lEEENS4_8TiledMMAINS4_8MMA_AtomIJNS4_33SM100_MMA_F16BF16_2x1SM_SS_SPARSEISJ_SJ_fLi256ELi64ELNS4_4UMMA5MajorE0ELS1E_0ELNS1D_7ScaleInE0ELS1F_0EEEEEENSK_INS5_IJSC_SC_SC_EEENS5_IJNSA_ILi0EEES1J_S1J_EEEEENS5_IJNS4_10UnderscoreES1M_S1M_EEEEENS4_18SM100_TMA_2SM_LOADENS4_14ComposedLayoutINS4_7SwizzleILi3ELi4ELi3EEENS4_25smem_sparse_ptr_flag_bitsILi2ELi16EEENSK_INS5_IJNS5_IJSC_SQ_EEENS5_IJSB_SG_EEEEEENS5_IJNS5_IJS1J_SH_EEESN_EEEEEEEvNS4_8identityES1P_NS1Q_IS1S_NS4_18smem_ptr_flag_bitsILi16EEENSK_INS5_IJSQ_SG_EEENS5_IJSG_SC_EEEEEEEvS22_EENS_8epilogue10collective18CollectiveEpilogueINS2A_23Sm100TmaWarpSpecializedILi4ELi2ELi16ELb1ELb0EEEJNS5_IJSH_SG_SH_EEENS5_IJNSK_ISH_SC_EENSK_IST_SC_EEEEEfNS5_IJSC_llEEEfS2J_NS2A_6fusion15FusionCallbacksIS2E_NS2K_17LinearCombinationIffffLNS_15FloatRoundStyleE2EEES2F_S2I_JEEENS4_5SM1004TMEM4LOAD26SM100_TMEM_LOAD_32dp32b16xENS4_13SM90_TMA_LOADENS1Q_INS1R_ILi2ELi5ELi2EEENS23_ILi32EEENSK_INS5_IJS13_SU_EEENS5_IJSC_S13_EEEEEEENS4_39AutoVectorizingCopyWithAssumedAlignmentILi128EEENS4_14SM90_TMA_STOREES30_S32_S32_EEEvvEEEEvNT_6ParamsE --------------------------
	.section	.text._ZN7cutlass13device_kernelINS_4gemm6kernel13GemmUniversalIN4cute5tupleIJiiiiEEENS1_10collective13CollectiveMmaINS1_41MainloopSm100TmaUmmaWarpSpecializedSparseILi7ELi2ELi2ENS5_IJNS4_1CILi2EEENSA_ILi1EEESC_EEEEENS5_IJNSA_ILi256EEENSA_ILi64EEENSA_ILi128EEEEEENS_10bfloat16_tENS5_IJNS4_6LayoutINS5_IJiNS5_IJSB_iEEEiEEENS5_IJlNS5_IJSC_SB_EEElEEEEENSK_INS5_IJNS5_IJNS5_IJNSA_ILi8EEESB_SQ_EEEiEEENS5_IJNS5_IJNSA_ILi16EEESB_NSA_ILi4EEEEEEiEEEiEEENS5_IJNS5_IJNS5_IJSH_ST_NSA_ILi2048EEEEEENSA_ILi16384EEEEEENS5_IJNS5_IJSC_NSA_ILi1024EEENSA_ILi32EEEEEElEEElEEEEEEEESJ_NS5_IJlSC_lEEENS4_8TiledMMAINS4_8MMA_AtomIJNS4_33SM100_MMA_F16BF16_2x1SM_SS_SPARSEISJ_SJ_fLi256ELi64ELNS4_4UMMA5MajorE0ELS1E_0ELNS1D_7ScaleInE0ELS1F_0EEEEEENSK_INS5_IJSC_SC_SC_EEENS5_IJNSA_ILi0EEES1J_S1J_EEEEENS5_IJNS4_10UnderscoreES1M_S1M_EEEEENS4_18SM100_TMA_2SM_LOADENS4_14ComposedLayoutINS4_7SwizzleILi3ELi4ELi3EEENS4_25smem_sparse_ptr_flag_bitsILi2ELi16EEENSK_INS5_IJNS5_IJSC_SQ_EEENS5_IJSB_SG_EEEEEENS5_IJNS5_IJS1J_SH_EEESN_EEEEEEEvNS4_8identityES1P_NS1Q_IS1S_NS4_18smem_ptr_flag_bitsILi16EEENSK_INS5_IJSQ_SG_EEENS5_IJSG_SC_EEEEEEEvS22_EENS_8epilogue10collective18CollectiveEpilogueINS2A_23Sm100TmaWarpSpecializedILi4ELi2ELi16ELb1ELb0EEEJNS5_IJSH_SG_SH_EEENS5_IJNSK_ISH_SC_EENSK_IST_SC_EEEEEfNS5_IJSC_llEEEfS2J_NS2A_6fusion15FusionCallbacksIS2E_NS2K_17LinearCombinationIffffLNS_15FloatRoundStyleE2EEES2F_S2I_JEEENS4_5SM1004TMEM4LOAD26SM100_TMEM_LOAD_32dp32b16xENS4_13SM90_TMA_LOADENS1Q_INS1R_ILi2ELi5ELi2EEENS23_ILi32EEENSK_INS5_IJS13_SU_EEENS5_IJSC_S13_EEEEEEENS4_39AutoVectorizingCopyWithAssumedAlignmentILi128EEENS4_14SM90_TMA_STOREES30_S32_S32_EEEvvEEEEvNT_6ParamsE,"ax",@progbits
	.align	128
.text._ZN7cutlass13device_kernelINS_4gemm6kernel13GemmUniversalIN4cute5tupleIJiiiiEEENS1_10collective13CollectiveMmaINS1_41MainloopSm100TmaUmmaWarpSpecializedSparseILi7ELi2ELi2ENS5_IJNS4_1CILi2EEENSA_ILi1EEESC_EEEEENS5_IJNSA_ILi256EEENSA_ILi64EEENSA_ILi128EEEEEENS_10bfloat16_tENS5_IJNS4_6LayoutINS5_IJiNS5_IJSB_iEEEiEEENS5_IJlNS5_IJSC_SB_EEElEEEEENSK_INS5_IJNS5_IJNS5_IJNSA_ILi8EEESB_SQ_EEEiEEENS5_IJNS5_IJNSA_ILi16EEESB_NSA_ILi4EEEEEEiEEEiEEENS5_IJNS5_IJNS5_IJSH_ST_NSA_ILi2048EEEEEENSA_ILi16384EEEEEENS5_IJNS5_IJSC_NSA_ILi1024EEENSA_ILi32EEEEEElEEElEEEEEEEESJ_NS5_IJlSC_lEEENS4_8TiledMMAINS4_8MMA_AtomIJNS4_33SM100_MMA_F16BF16_2x1SM_SS_SPARSEISJ_SJ_fLi256ELi64ELNS4_4UMMA5MajorE0ELS1E_0ELNS1D_7ScaleInE0ELS1F_0EEEEEENSK_INS5_IJSC_SC_SC_EEENS5_IJNSA_ILi0EEES1J_S1J_EEEEENS5_IJNS4_10UnderscoreES1M_S1M_EEEEENS4_18SM100_TMA_2SM_LOADENS4_14ComposedLayoutINS4_7SwizzleILi3ELi4ELi3EEENS4_25smem_sparse_ptr_flag_bitsILi2ELi16EEENSK_INS5_IJNS5_IJSC_SQ_EEENS5_IJSB_SG_EEEEEENS5_IJNS5_IJS1J_SH_EEESN_EEEEEEEvNS4_8identityES1P_NS1Q_IS1S_NS4_18smem_ptr_flag_bitsILi16EEENSK_INS5_IJSQ_SG_EEENS5_IJSG_SC_EEEEEEEvS22_EENS_8epilogue10collective18CollectiveEpilogueINS2A_23Sm100TmaWarpSpecializedILi4ELi2ELi16ELb1ELb0EEEJNS5_IJSH_SG_SH_EEENS5_IJNSK_ISH_SC_EENSK_IST_SC_EEEEEfNS5_IJSC_llEEEfS2J_NS2A_6fusion15FusionCallbacksIS2E_NS2K_17LinearCombinationIffffLNS_15FloatRoundStyleE2EEES2F_S2I_JEEENS4_5SM1004TMEM4LOAD26SM100_TMEM_LOAD_32dp32b16xENS4_13SM90_TMA_LOADENS1Q_INS1R_ILi2ELi5ELi2EEENS23_ILi32EEENSK_INS5_IJS13_SU_EEENS5_IJSC_S13_EEEEEEENS4_39AutoVectorizingCopyWithAssumedAlignmentILi128EEENS4_14SM90_TMA_STOREES30_S32_S32_EEEvvEEEEvNT_6ParamsE:
        .type           _ZN7cutlass13device_kernelINS_4gemm6kernel13GemmUniversalIN4cute5tupleIJiiiiEEENS1_10collective13CollectiveMmaINS1_41MainloopSm100TmaUmmaWarpSpecializedSparseILi7ELi2ELi2ENS5_IJNS4_1CILi2EEENSA_ILi1EEESC_EEEEENS5_IJNSA_ILi256EEENSA_ILi64EEENSA_ILi128EEEEEENS_10bfloat16_tENS5_IJNS4_6LayoutINS5_IJiNS5_IJSB_iEEEiEEENS5_IJlNS5_IJSC_SB_EEElEEEEENSK_INS5_IJNS5_IJNS5_IJNSA_ILi8EEESB_SQ_EEEiEEENS5_IJNS5_IJNSA_ILi16EEESB_NSA_ILi4EEEEEEiEEEiEEENS5_IJNS5_IJNS5_IJSH_ST_NSA_ILi2048EEEEEENSA_ILi16384EEEEEENS5_IJNS5_IJSC_NSA_ILi1024EEENSA_ILi32EEEEEElEEElEEEEEEEESJ_NS5_IJlSC_lEEENS4_8TiledMMAINS4_8MMA_AtomIJNS4_33SM100_MMA_F16BF16_2x1SM_SS_SPARSEISJ_SJ_fLi256ELi64ELNS4_4UMMA5MajorE0ELS1E_0ELNS1D_7ScaleInE0ELS1F_0EEEEEENSK_INS5_IJSC_SC_SC_EEENS5_IJNSA_ILi0EEES1J_S1J_EEEEENS5_IJNS4_10UnderscoreES1M_S1M_EEEEENS4_18SM100_TMA_2SM_LOADENS4_14ComposedLayoutINS4_7SwizzleILi3ELi4ELi3EEENS4_25smem_sparse_ptr_flag_bitsILi2ELi16EEENSK_INS5_IJNS5_IJSC_SQ_EEENS5_IJSB_SG_EEEEEENS5_IJNS5_IJS1J_SH_EEESN_EEEEEEEvNS4_8identityES1P_NS1Q_IS1S_NS4_18smem_ptr_flag_bitsILi16EEENSK_INS5_IJSQ_SG_EEENS5_IJSG_SC_EEEEEEEvS22_EENS_8epilogue10collective18CollectiveEpilogueINS2A_23Sm100TmaWarpSpecializedILi4ELi2ELi16ELb1ELb0EEEJNS5_IJSH_SG_SH_EEENS5_IJNSK_ISH_SC_EENSK_IST_SC_EEEEEfNS5_IJSC_llEEEfS2J_NS2A_6fusion15FusionCallbacksIS2E_NS2K_17LinearCombinationIffffLNS_15FloatRoundStyleE2EEES2F_S2I_JEEENS4_5SM1004TMEM4LOAD26SM100_TMEM_LOAD_32dp32b16xENS4_13SM90_TMA_LOADENS1Q_INS1R_ILi2ELi5ELi2EEENS23_ILi32EEENSK_INS5_IJS13_SU_EEENS5_IJSC_S13_EEEEEEENS4_39AutoVectorizingCopyWithAssumedAlignmentILi128EEENS4_14SM90_TMA_STOREES30_S32_S32_EEEvvEEEEvNT_6ParamsE,@function
        .size           _ZN7cutlass13device_kernelINS_4gemm6kernel13GemmUniversalIN4cute5tupleIJiiiiEEENS1_10collective13CollectiveMmaINS1_41MainloopSm100TmaUmmaWarpSpecializedSparseILi7ELi2ELi2ENS5_IJNS4_1CILi2EEENSA_ILi1EEESC_EEEEENS5_IJNSA_ILi256EEENSA_ILi64EEENSA_ILi128EEEEEENS_10bfloat16_tENS5_IJNS4_6LayoutINS5_IJiNS5_IJSB_iEEEiEEENS5_IJlNS5_IJSC_SB_EEElEEEEENSK_INS5_IJNS5_IJNS5_IJNSA_ILi8EEESB_SQ_EEEiEEENS5_IJNS5_IJNSA_ILi16EEESB_NSA_ILi4EEEEEEiEEEiEEENS5_IJNS5_IJNS5_IJSH_ST_NSA_ILi2048EEEEEENSA_ILi16384EEEEEENS5_IJNS5_IJSC_NSA_ILi1024EEENSA_ILi32EEEEEElEEElEEEEEEEESJ_NS5_IJlSC_lEEENS4_8TiledMMAINS4_8MMA_AtomIJNS4_33SM100_MMA_F16BF16_2x1SM_SS_SPARSEISJ_SJ_fLi256ELi64ELNS4_4UMMA5MajorE0ELS1E_0ELNS1D_7ScaleInE0ELS1F_0EEEEEENSK_INS5_IJSC_SC_SC_EEENS5_IJNSA_ILi0EEES1J_S1J_EEEEENS5_IJNS4_10UnderscoreES1M_S1M_EEEEENS4_18SM100_TMA_2SM_LOADENS4_14ComposedLayoutINS4_7SwizzleILi3ELi4ELi3EEENS4_25smem_sparse_ptr_flag_bitsILi2ELi16EEENSK_INS5_IJNS5_IJSC_SQ_EEENS5_IJSB_SG_EEEEEENS5_IJNS5_IJS1J_SH_EEESN_EEEEEEEvNS4_8identityES1P_NS1Q_IS1S_NS4_18smem_ptr_flag_bitsILi16EEENSK_INS5_IJSQ_SG_EEENS5_IJSG_SC_EEEEEEEvS22_EENS_8epilogue10collective18CollectiveEpilogueINS2A_23Sm100TmaWarpSpecializedILi4ELi2ELi16ELb1ELb0EEEJNS5_IJSH_SG_SH_EEENS5_IJNSK_ISH_SC_EENSK_IST_SC_EEEEEfNS5_IJSC_llEEEfS2J_NS2A_6fusion15FusionCallbacksIS2E_NS2K_17LinearCombinationIffffLNS_15FloatRoundStyleE2EEES2F_S2I_JEEENS4_5SM1004TMEM4LOAD26SM100_TMEM_LOAD_32dp32b16xENS4_13SM90_TMA_LOADENS1Q_INS1R_ILi2ELi5ELi2EEENS23_ILi32EEENSK_INS5_IJS13_SU_EEENS5_IJSC_S13_EEEEEEENS4_39AutoVectorizingCopyWithAssumedAlignmentILi128EEENS4_14SM90_TMA_STOREES30_S32_S32_EEEvvEEEEvNT_6ParamsE,(.L_x_189 - _ZN7cutlass13device_kernelINS_4gemm6kernel13GemmUniversalIN4cute5tupleIJiiiiEEENS1_10collective13CollectiveMmaINS1_41MainloopSm100TmaUmmaWarpSpecializedSparseILi7ELi2ELi2ENS5_IJNS4_1CILi2EEENSA_ILi1EEESC_EEEEENS5_IJNSA_ILi256EEENSA_ILi64EEENSA_ILi128EEEEEENS_10bfloat16_tENS5_IJNS4_6LayoutINS5_IJiNS5_IJSB_iEEEiEEENS5_IJlNS5_IJSC_SB_EEElEEEEENSK_INS5_IJNS5_IJNS5_IJNSA_ILi8EEESB_SQ_EEEiEEENS5_IJNS5_IJNSA_ILi16EEESB_NSA_ILi4EEEEEEiEEEiEEENS5_IJNS5_IJNS5_IJSH_ST_NSA_ILi2048EEEEEENSA_ILi16384EEEEEENS5_IJNS5_IJSC_NSA_ILi1024EEENSA_ILi32EEEEEElEEElEEEEEEEESJ_NS5_IJlSC_lEEENS4_8TiledMMAINS4_8MMA_AtomIJNS4_33SM100_MMA_F16BF16_2x1SM_SS_SPARSEISJ_SJ_fLi256ELi64ELNS4_4UMMA5MajorE0ELS1E_0ELNS1D_7ScaleInE0ELS1F_0EEEEEENSK_INS5_IJSC_SC_SC_EEENS5_IJNSA_ILi0EEES1J_S1J_EEEEENS5_IJNS4_10UnderscoreES1M_S1M_EEEEENS4_18SM100_TMA_2SM_LOADENS4_14ComposedLayoutINS4_7SwizzleILi3ELi4ELi3EEENS4_25smem_sparse_ptr_flag_bitsILi2ELi16EEENSK_INS5_IJNS5_IJSC_SQ_EEENS5_IJSB_SG_EEEEEENS5_IJNS5_IJS1J_SH_EEESN_EEEEEEEvNS4_8identityES1P_NS1Q_IS1S_NS4_18smem_ptr_flag_bitsILi16EEENSK_INS5_IJSQ_SG_EEENS5_IJSG_SC_EEEEEEEvS22_EENS_8epilogue10collective18CollectiveEpilogueINS2A_23Sm100TmaWarpSpecializedILi4ELi2ELi16ELb1ELb0EEEJNS5_IJSH_SG_SH_EEENS5_IJNSK_ISH_SC_EENSK_IST_SC_EEEEEfNS5_IJSC_llEEEfS2J_NS2A_6fusion15FusionCallbacksIS2E_NS2K_17LinearCombinationIffffLNS_15FloatRoundStyleE2EEES2F_S2I_JEEENS4_5SM1004TMEM4LOAD26SM100_TMEM_LOAD_32dp32b16xENS4_13SM90_TMA_LOADENS1Q_INS1R_ILi2ELi5ELi2EEENS23_ILi32EEENSK_INS5_IJS13_SU_EEENS5_IJSC_S13_EEEEEEENS4_39AutoVectorizingCopyWithAssumedAlignmentILi128EEENS4_14SM90_TMA_STOREES30_S32_S32_EEEvvEEEEvNT_6ParamsE)
        .other          _ZN7cutlass13device_kernelINS_4gemm6kernel13GemmUniversalIN4cute5tupleIJiiiiEEENS1_10collective13CollectiveMmaINS1_41MainloopSm100TmaUmmaWarpSpecializedSparseILi7ELi2ELi2ENS5_IJNS4_1CILi2EEENSA_ILi1EEESC_EEEEENS5_IJNSA_ILi256EEENSA_ILi64EEENSA_ILi128EEEEEENS_10bfloat16_tENS5_IJNS4_6LayoutINS5_IJiNS5_IJSB_iEEEiEEENS5_IJlNS5_IJSC_SB_EEElEEEEENSK_INS5_IJNS5_IJNS5_IJNSA_ILi8EEESB_SQ_EEEiEEENS5_IJNS5_IJNSA_ILi16EEESB_NSA_ILi4EEEEEEiEEEiEEENS5_IJNS5_IJNS5_IJSH_ST_NSA_ILi2048EEEEEENSA_ILi16384EEEEEENS5_IJNS5_IJSC_NSA_ILi1024EEENSA_ILi32EEEEEElEEElEEEEEEEESJ_NS5_IJlSC_lEEENS4_8TiledMMAINS4_8MMA_AtomIJNS4_33SM100_MMA_F16BF16_2x1SM_SS_SPARSEISJ_SJ_fLi256ELi64ELNS4_4UMMA5MajorE0ELS1E_0ELNS1D_7ScaleInE0ELS1F_0EEEEEENSK_INS5_IJSC_SC_SC_EEENS5_IJNSA_ILi0EEES1J_S1J_EEEEENS5_IJNS4_10UnderscoreES1M_S1M_EEEEENS4_18SM100_TMA_2SM_LOADENS4_14ComposedLayoutINS4_7SwizzleILi3ELi4ELi3EEENS4_25smem_sparse_ptr_flag_bitsILi2ELi16EEENSK_INS5_IJNS5_IJSC_SQ_EEENS5_IJSB_SG_EEEEEENS5_IJNS5_IJS1J_SH_EEESN_EEEEEEEvNS4_8identityES1P_NS1Q_IS1S_NS4_18smem_ptr_flag_bitsILi16EEENSK_INS5_IJSQ_SG_EEENS5_IJSG_SC_EEEEEEEvS22_EENS_8epilogue10collective18CollectiveEpilogueINS2A_23Sm100TmaWarpSpecializedILi4ELi2ELi16ELb1ELb0EEEJNS5_IJSH_SG_SH_EEENS5_IJNSK_ISH_SC_EENSK_IST_SC_EEEEEfNS5_IJSC_llEEEfS2J_NS2A_6fusion15FusionCallbacksIS2E_NS2K_17LinearCombinationIffffLNS_15FloatRoundStyleE2EEES2F_S2I_JEEENS4_5SM1004TMEM4LOAD26SM100_TMEM_LOAD_32dp32b16xENS4_13SM90_TMA_LOADENS1Q_INS1R_ILi2ELi5ELi2EEENS23_ILi32EEENSK_INS5_IJS13_SU_EEENS5_IJSC_S13_EEEEEEENS4_39AutoVectorizingCopyWithAssumedAlignmentILi128EEENS4_14SM90_TMA_STOREES30_S32_S32_EEEvvEEEEvNT_6ParamsE,@"STO_CUDA_ENTRY STV_DEFAULT"
_ZN7cutlass13device_kernelINS_4gemm6kernel13GemmUniversalIN4cute5tupleIJiiiiEEENS1_10collective13CollectiveMmaINS1_41MainloopSm100TmaUmmaWarpSpecializedSparseILi7ELi2ELi2ENS5_IJNS4_1CILi2EEENSA_ILi1EEESC_EEEEENS5_IJNSA_ILi256EEENSA_ILi64EEENSA_ILi128EEEEEENS_10bfloat16_tENS5_IJNS4_6LayoutINS5_IJiNS5_IJSB_iEEEiEEENS5_IJlNS5_IJSC_SB_EEElEEEEENSK_INS5_IJNS5_IJNS5_IJNSA_ILi8EEESB_SQ_EEEiEEENS5_IJNS5_IJNSA_ILi16EEESB_NSA_ILi4EEEEEEiEEEiEEENS5_IJNS5_IJNS5_IJSH_ST_NSA_ILi2048EEEEEENSA_ILi16384EEEEEENS5_IJNS5_IJSC_NSA_ILi1024EEENSA_ILi32EEEEEElEEElEEEEEEEESJ_NS5_IJlSC_lEEENS4_8TiledMMAINS4_8MMA_AtomIJNS4_33SM100_MMA_F16BF16_2x1SM_SS_SPARSEISJ_SJ_fLi256ELi64ELNS4_4UMMA5MajorE0ELS1E_0ELNS1D_7ScaleInE0ELS1F_0EEEEEENSK_INS5_IJSC_SC_SC_EEENS5_IJNSA_ILi0EEES1J_S1J_EEEEENS5_IJNS4_10UnderscoreES1M_S1M_EEEEENS4_18SM100_TMA_2SM_LOADENS4_14ComposedLayoutINS4_7SwizzleILi3ELi4ELi3EEENS4_25smem_sparse_ptr_flag_bitsILi2ELi16EEENSK_INS5_IJNS5_IJSC_SQ_EEENS5_IJSB_SG_EEEEEENS5_IJNS5_IJS1J_SH_EEESN_EEEEEEEvNS4_8identityES1P_NS1Q_IS1S_NS4_18smem_ptr_flag_bitsILi16EEENSK_INS5_IJSQ_SG_EEENS5_IJSG_SC_EEEEEEEvS22_EENS_8epilogue10collective18CollectiveEpilogueINS2A_23Sm100TmaWarpSpecializedILi4ELi2ELi16ELb1ELb0EEEJNS5_IJSH_SG_SH_EEENS5_IJNSK_ISH_SC_EENSK_IST_SC_EEEEEfNS5_IJSC_llEEEfS2J_NS2A_6fusion15FusionCallbacksIS2E_NS2K_17LinearCombinationIffffLNS_15FloatRoundStyleE2EEES2F_S2I_JEEENS4_5SM1004TMEM4LOAD26SM100_TMEM_LOAD_32dp32b16xENS4_13SM90_TMA_LOADENS1Q_INS1R_ILi2ELi5ELi2EEENS23_ILi32EEENSK_INS5_IJS13_SU_EEENS5_IJSC_S13_EEEEEEENS4_39AutoVectorizingCopyWithAssumedAlignmentILi128EEENS4_14SM90_TMA_STOREES30_S32_S32_EEEvvEEEEvNT_6ParamsE:
[----:B------:R-:W1:Y:S01]  /*0000*/  LDC R1, c[0x0][0x37c] ;  /* 0x0000df00ff017b82 */ /* 0x000e620000000800 */
[----:B------:R-:W2:Y:S01]  /*0010*/  S2R R72, SR_TID.X ;  /* 0x0000000000487919 */ /* 0x000ea20000002100 */
[----:B------:R-:W3:Y:S06]  /*0020*/  LDCU.64 UR6, c[0x0][0xa90] ;  /* 0x00015200ff0677ac */ /* 0x000eec0008000a00 */
[----:B------:R-:W4:Y:S01]  /*0030*/  S2UR UR37, SR_CgaCtaId ;  /* 0x00000000002579c3 */ /* 0x000f220000008800 */
[----:B------:R-:W-:Y:S02]  /*0040*/  PRMT R59, RZ, 0x7610, R59 ;  /* 0x00007610ff3b7816 */ /* 0x000fe4000000003b */
[----:B------:R-:W-:Y:S01]  /*0050*/  ELECT P4, URZ, PT ;  /* 0x0000000000ff782f */ /* 0x000fe20003880000 */
[----:B------:R-:W1:Y:S01]  /*0060*/  LDCU.64 UR38, c[0x0][0x358] ;  /* 0x00006b00ff2677ac */ /* 0x000e620008000a00 */
[----:B---3--:R-:W-:-:S04]  /*0070*/  UISETP.NE.U32.AND UP0, UPT, UR6, URZ, UPT ;  /* 0x000000ff0600728c */ /* 0x008fc8000bf05070 */
[----:B------:R-:W-:Y:S02]  /*0080*/  UISETP.NE.AND.EX UP0, UPT, UR7, URZ, UPT, UP0 ;  /* 0x000000ff0700728c */ /* 0x000fe4000bf05300 */
[----:B----4-:R-:W-:Y:S02]  /*0090*/  ULOP3.LUT UR4, UR37, 0x1, URZ, 0xc0, !UPT ;  /* 0x0000000125047892 */ /* 0x010fe4000f8ec0ff */
[----:B------:R-:W-:Y:S01]  /*00a0*/  ULOP3.LUT UR5, UR37, 0x1, URZ, 0x3c, !UPT ;  /* 0x0000000125057892 */ /* 0x000fe2000f8e3cff */
[----:B--2---:R-:W-:-:S05]  /*00b0*/  SHF.R.U32.HI R63, RZ, 0x5, R72 ;  /* 0x00000005ff3f7819 */ /* 0x004fca0000011648 */
[----:B------:R-:W2:Y:S02]  /*00c0*/  SHFL.IDX PT, R0, R63, RZ, 0x1f ;  /* 0x00001fff3f007589 */ /* 0x000ea400000e0000 */
[----:B--2---:R-:W-:Y:S01]  /*00d0*/  R2UR UR10, R0 ;  /* 0x00000000000a72ca */ /* 0x004fe200000e0000 */
[----:B-1----:R-:W-:-:S14]  /*00e0*/  BRA.U UP0, `(.L_x_0) ;  /* 0x00000001002c7547 */ /* 0x002fdc000b800000 */
[----:B------:R-:W1:Y:S02]  /*00f0*/  LDCU.64 UR8, c[0x0][0xa88] ;  /* 0x00015100ff0877ac */ /* 0x000e640008000a00 */
[----:B-1----:R-:W-:-:S04]  /*0100*/  UISETP.NE.U32.AND UP0, UPT, UR8, URZ, UPT ;  /* 0x000000ff0800728c */ /* 0x002fc8000bf05070 */
[----:B------:R-:W-:-:S09]  /*0110*/  UISETP.NE.AND.EX UP0, UPT, UR9, URZ, UPT, UP0 ;  /* 0x000000ff0900728c */ /* 0x000fd2000bf05300 */
[----:B------:R-:W-:Y:S05]  /*0120*/  BRA.U !UP0, `(.L_x_1) ;  /* 0x0000000108107547 */ /* 0x000fea000b800000 */
[----:B------:R-:W1:Y:S02]  /*0130*/  LDC.64 R2, c[0x0][0xa88] ;  /* 0x0002a200ff027b82 */ /* 0x000e640000000a00 */
[----:B-1----:R1:W5:Y:S01]  /*0140*/  LDG.E R35, desc[UR38][R2.64] ;  /* 0x0000002602237981 */ /* 0x002362000c1e1900 */
[----:B------:R-:W-:Y:S01]  /*0150*/  HFMA2 R59, -RZ, RZ, 0, 5.9604644775390625e-08 ;  /* 0x00000001ff3b7431 */ /* 0x000fe200000001ff */
[----:B------:R-:W-:Y:S05]  /*0160*/  BRA `(.L_x_0) ;  /* 0x00000000000c7947 */ /* 0x000fea0003800000 */
.L_x_1:
[----:B------:R-:W1:Y:S01]  /*0170*/  LDCU UR8, c[0x0][0xa80] ;  /* 0x00015000ff0877ac */ /* 0x000e620008000800 */
[----:B------:R-:W-:Y:S01]  /*0180*/  HFMA2 R59, -RZ, RZ, 0, 5.9604644775390625e-08 ;  /* 0x00000001ff3b7431 */ /* 0x000fe200000001ff */
[----:B-1----:R-:W-:-:S07]  /*0190*/  MOV R35, UR8 ;  /* 0x0000000800237c02 */ /* 0x002fce0008000f00 */
.L_x_0:
[----:B------:R-:W2:Y:S02]  /*01a0*/  LDCU.64 UR8, c[0x0][0xab0] ;  /* 0x00015600ff0877ac */ /* 0x000ea40008000a00 */
[----:B--2---:R-:W-:-:S04]  /*01b0*/  UISETP.NE.U32.AND UP0, UPT, UR8, URZ, UPT ;  /* 0x000000ff0800728c */ /* 0x004fc8000bf05070 */
[----:B------:R-:W-:-:S09]  /*01c0*/  UISETP.NE.AND.EX UP0, UPT, UR9, URZ, UPT, UP0 ;  /* 0x000000ff0900728c */ /* 0x000fd2000bf05300 */
[----:B------:R-:W-:Y:S05]  /*01d0*/  BRA.U UP0, `(.L_x_2) ;  /* 0x0000000100247547 */ /* 0x000fea000b800000 */
[----:B------:R-:W2:Y:S02]  /*01e0*/  LDCU.64 UR8, c[0x0][0xaa8] ;  /* 0x00015500ff0877ac */ /* 0x000ea40008000a00 */
[----:B--2---:R-:W-:-:S04]  /*01f0*/  UISETP.NE.U32.AND UP0, UPT, UR8, URZ, UPT ;  /* 0x000000ff0800728c */ /* 0x004fc8000bf05070 */
[----:B------:R-:W-:-:S09]  /*0200*/  UISETP.NE.AND.EX UP0, UPT, UR9, URZ, UPT, UP0 ;  /* 0x000000ff0900728c */ /* 0x000fd2000bf05300 */
[----:B------:R-:W-:Y:S05]  /*0210*/  BRA.U !UP0, `(.L_x_3) ;  /* 0x00000001080c7547 */ /* 0x000fea000b800000 */
[----:B------:R-:W2:Y:S02]  /*0220*/  LDC.64 R32, c[0x0][0xaa8] ;  /* 0x0002aa00ff207b82 */ /* 0x000ea40000000a00 */
[----:B--2---:R2:W5:Y:S01]  /*0230*/  LDG.E R32, desc[UR38][R32.64] ;  /* 0x0000002620207981 */ /* 0x004562000c1e1900 */
[----:B------:R-:W-:Y:S05]  /*0240*/  BRA `(.L_x_2) ;  /* 0x0000000000087947 */ /* 0x000fea0003800000 */
.L_x_3:
[----:B------:R-:W2:Y:S02]  /*0250*/  LDCU UR8, c[0x0][0xaa0] ;  /* 0x00015400ff0877ac */ /* 0x000ea40008000800 */
[----:B--2---:R-:W-:Y:S02]  /*0260*/  MOV R32, UR8 ;  /* 0x0000000800207c02 */ /* 0x004fe40008000f00 */
.L_x_2:
[----:B------:R-:W-:Y:S01]  /*0270*/  IMAD.U32 R0, RZ, RZ, UR10 ;  /* 0x0000000aff007e24 */ /* 0x000fe2000f8e00ff */
[----:B------:R-:W-:Y:S04]  /*0280*/  BSSY.RECONVERGENT B0, `(.L_x_4) ;  /* 0x000000f000007945 */ /* 0x000fe80003800200 */
[C---:B------:R-:W-:Y:S02]  /*0290*/  ISETP.NE.OR P1, PT, R0.reuse, 0x1, !P4 ;  /* 0x000000010000780c */ /* 0x040fe40006725670 */
[----:B------:R-:W-:-:S11]  /*02a0*/  ISETP.NE.OR P0, PT, R0, 0x3, !P4 ;  /* 0x000000030000780c */ /* 0x000fd60006705670 */
[----:B------:R-:W-:Y:S05]  /*02b0*/  @P1 BRA `(.L_x_5) ;  /* 0x00000000002c1947 */ /* 0x000fea0003800000 */
[----:B------:R-:W3:Y:S02]  /*02c0*/  LDCU.64 UR8, c[0x0][0x348] ;  /* 0x00006900ff0877ac */ /* 0x000ee40008000a00 */
[----:B---3--:R-:W-:Y:S02]  /*02d0*/  UIADD3 UR14, UP2, UPT, UR8, 0x80, URZ ;  /* 0x00000080080e7890 */ /* 0x008fe4000ff5e0ff */
[----:B------:R-:W-:Y:S02]  /*02e0*/  UIADD3 UR12, UP1, UPT, UR8, 0x280, URZ ;  /* 0x00000280080c7890 */ /* 0x000fe4000ff3e0ff */
[----:B------:R-:W-:Y:S02]  /*02f0*/  UIADD3 UR8, UP0, UPT, UR8, 0x180, URZ ;  /* 0x0000018008087890 */ /* 0x000fe4000ff1e0ff */
[----:B------:R-:W-:Y:S02]  /*0300*/  UIADD3.X UR15, UPT, UPT, URZ, UR9, URZ, UP2, !UPT ;  /* 0x00000009ff0f7290 */ /* 0x000fe400097fe4ff */
[----:B------:R-:W-:-:S02]  /*0310*/  UIADD3.X UR13, UPT, UPT, URZ, UR9, URZ, UP1, !UPT ;  /* 0x00000009ff0d7290 */ /* 0x000fc40008ffe4ff */
[----:B------:R-:W-:-:S05]  /*0320*/  UIADD3.X UR9, UPT, UPT, URZ, UR9, URZ, UP0, !UPT ;  /* 0x00000009ff097290 */ /* 0x000fca00087fe4ff */
[----:B------:R3:W-:Y:S02]  /*0330*/  UTMACCTL.PF [UR14] ;  /* 0x000000000e0079b9 */ /* 0x0007e40008040000 */
[----:B------:R3:W-:Y:S02]  /*0340*/  UTMACCTL.PF [UR12] ;  /* 0x000000000c0079b9 */ /* 0x0007e40008040000 */
[----:B------:R3:W-:Y:S02]  /*0350*/  UTMACCTL.PF [UR8] ;  /* 0x00000000080079b9 */ /* 0x0007e40008040000 */
[----:B---3--:R-:W-:Y:S01]  /*0360*/  NOP ;  /* 0x0000000000007918 */ /* 0x008fe20000000000 */
.L_x_5:
[----:B------:R-:W-:Y:S05]  /*0370*/  BSYNC.RECONVERGENT B0 ;  /* 0x0000000000007941 */ /* 0x000fea0003800200 */
.L_x_4:
[----:B------:R-:W-:Y:S04]  /*0380*/  BSSY.RECONVERGENT B0, `(.L_x_6) ;  /* 0x000000a000007945 */ /* 0x000fe80003800200 */
[----:B------:R-:W-:Y:S05]  /*0390*/  @P0 BRA `(.L_x_7) ;  /* 0x0000000000200947 */ /* 0x000fea0003800000 */
[----:B------:R-:W3:Y:S02]  /*03a0*/  LDCU.64 UR8, c[0x0][0x348] ;  /* 0x00006900ff0877ac */ /* 0x000ee40008000a00 */
[----:B---3--:R-:W-:Y:S02]  /*03b0*/  UIADD3 UR12, UP1, UPT, UR8, 0x780, URZ ;  /* 0x00000780080c7890 */ /* 0x008fe4000ff3e0ff */
[----:B------:R-:W-:Y:S02]  /*03c0*/  UIADD3 UR8, UP0, UPT, UR8, 0x880, URZ ;  /* 0x0000088008087890 */ /* 0x000fe4000ff1e0ff */
[----:B------:R-:W-:Y:S02]  /*03d0*/  UIADD3.X UR13, UPT, UPT, URZ, UR9, URZ, UP1, !UPT ;  /* 0x00000009ff0d7290 */ /* 0x000fe40008ffe4ff */
[----:B------:R-:W-:-:S07]  /*03e0*/  UIADD3.X UR9, UPT, UPT, URZ, UR9, URZ, UP0, !UPT ;  /* 0x00000009ff097290 */ /* 0x000fce00087fe4ff */
[----:B------:R3:W-:Y:S02]  /*03f0*/  UTMACCTL.PF [UR12] ;  /* 0x000000000c0079b9 */ /* 0x0007e40008040000 */
[----:B------:R3:W-:Y:S02]  /*0400*/  UTMACCTL.PF [UR8] ;  /* 0x00000000080079b9 */ /* 0x0007e40008040000 */
[----:B---3--:R-:W-:Y:S01]  /*0410*/  NOP ;  /* 0x0000000000007918 */ /* 0x008fe20000000000 */
.L_x_7:
[----:B------:R-:W-:Y:S05]  /*0420*/  BSYNC.RECONVERGENT B0 ;  /* 0x0000000000007941 */ /* 0x000fea0003800200 */
.L_x_6:
[----:B------:R-:W3:Y:S01]  /*0430*/  LDCU.64 UR8, c[0x0][0xa88] ;  /* 0x00015100ff0877ac */ /* 0x000ee20008000a00 */
[----:B------:R-:W-:Y:S02]  /*0440*/  UISETP.EQ.U32.AND UP1, UPT, UR6, URZ, UPT ;  /* 0x000000ff0600728c */ /* 0x000fe4000bf22070 */
[----:B------:R-:W-:Y:S02]  /*0450*/  UPLOP3.LUT UP5, UPT, UPT, UPT, UPT, 0x80, 0x8 ;  /* 0x000000000008789c */ /* 0x000fe40003faf070 */
[----:B---3--:R-:W-:-:S04]  /*0460*/  UISETP.NE.U32.AND UP0, UPT, UR8, URZ, UPT ;  /* 0x000000ff0800728c */ /* 0x008fc8000bf05070 */
[----:B------:R-:W-:-:S04]  /*0470*/  UISETP.NE.AND.EX UP0, UPT, UR9, URZ, UPT, UP0 ;  /* 0x000000ff0900728c */ /* 0x000fc8000bf05300 */
[----:B------:R-:W-:-:S04]  /*0480*/  UISETP.EQ.OR.EX UP2, UPT, UR7, URZ, !UP0, UP1 ;  /* 0x000000ff0700728c */ /* 0x000fc8000c742710 */
[----:B------:R-:W-:-:S05]  /*0490*/  UP2UR UR50, UPR, URZ, 0x4 ;  /* 0x00000004ff327883 */ /* 0x000fca0008000000 */
[----:B------:R-:W-:Y:S07]  /*04a0*/  BRA.U !UP2, `(.L_x_8) ;  /* 0x000000010a207547 */ /* 0x000fee000b800000 */
[----:B------:R-:W-:Y:S01]  /*04b0*/  UISETP.NE.U32.AND UP2, UPT, UR6, URZ, UPT ;  /* 0x000000ff0600728c */ /* 0x000fe2000bf45070 */
[----:B-----5:R-:W-:Y:S01]  /*04c0*/  FSETP.NEU.AND P0, PT, R35, RZ, PT ;  /* 0x000000ff2300720b */ /* 0x020fe20003f0d000 */
[----:B------:R-:W-:Y:S02]  /*04d0*/  USEL UR6, URZ, 0xffffffff, UP0 ;  /* 0xffffffffff067887 */ /* 0x000fe40008000000 */
[----:B------:R-:W-:-:S10]  /*04e0*/  UISETP.NE.AND.EX UP2, UPT, UR7, URZ, UPT, UP2 ;  /* 0x000000ff0700728c */ /* 0x000fd4000bf45320 */
[----:B------:R-:W-:Y:S01]  /*04f0*/  VOTEU.ANY UP1, P0 ;  /* 0x0000000000ff7886 */ /* 0x000fe20000020100 */
[----:B------:R-:W-:-:S04]  /*0500*/  @!UP2 USEL UR6, URZ, 0xffffffff, UP1 ;  /* 0xffffffffff06a887 */ /* 0x000fc80008800000 */
[----:B------:R-:W-:-:S04]  /*0510*/  ULOP3.LUT UR6, UR6, 0x1, URZ, 0xc0, !UPT ;  /* 0x0000000106067892 */ /* 0x000fc8000f8ec0ff */
[----:B------:R-:W-:-:S11]  /*0520*/  UISETP.NE.U32.AND UP5, UPT, UR6, 0x1, UPT ;  /* 0x000000010600788c */ /* 0x000fd6000bfa5070 */
.L_x_8:
[----:B------:R-:W3:Y:S02]  /*0530*/  SHFL.IDX PT, R0, R63, RZ, 0x1f ;  /* 0x00001fff3f007589 */ /* 0x000ee400000e0000 */
[----:B---3--:R-:W-:-:S13]  /*0540*/  ISETP.NE.AND P0, PT, R0, RZ, PT ;  /* 0x000000ff0000720c */ /* 0x008fda0003f05270 */
[----:B------:R-:W-:Y:S05]  /*0550*/  @P0 BRA `(.L_x_9) ;  /* 0x00000000005c0947 */ /* 0x000fea0003800000 */
[----:B------:R-:W-:Y:S01]  /*0560*/  UMOV UR7, 0x400 ;  /* 0x0000040000077882 */ /* 0x000fe20000000000 */
[----:B------:R-:W-:Y:S01]  /*0570*/  UMOV UR6, 0x1 ;  /* 0x0000000100067882 */ /* 0x000fe20000000000 */
[----:B------:R-:W-:Y:S02]  /*0580*/  ULEA UR7, UR37, UR7, 0x18 ;  /* 0x0000000725077291 */ /* 0x000fe4000f8ec0ff */
[----:B------:R-:W-:-:S04]  /*0590*/  UIADD3 UR8, UPT, UPT, -UR6, 0x100000, URZ ;  /* 0x0010000006087890 */ /* 0x000fc8000fffe1ff */
[----:B------:R-:W-:Y:S02]  /*05a0*/  USHF.L.U32 UR9, UR8, 0xb, URZ ;  /* 0x0000000b08097899 */ /* 0x000fe400080006ff */
[----:B------:R-:W-:Y:S01]  /*05b0*/  USHF.L.U32 UR8, UR8, 0x1, URZ ;  /* 0x0000000108087899 */ /* 0x000fe200080006ff */
[----:B------:R-:W-:Y:S01]  /*05c0*/  ELECT P0, URZ, PT ;  /* 0x0000000000ff782f */ /* 0x000fe20003800000 */
[----:B------:R-:W3:Y:S10]  /*05d0*/  FENCE.VIEW.ASYNC.S ;  /* 0x00000000000073c6 */ /* 0x000ef40000000000 */
[----:B---3--:R3:W4:Y:S01]  /*05e0*/  SYNCS.EXCH.64 URZ, [UR7], UR8 ;  /* 0x0000000807ff75b2 */ /* 0x0087220008000100 */
[----:B------:R3:W1:Y:S01]  /*05f0*/  SYNCS.EXCH.64 URZ, [UR7+0x38], UR8 ;  /* 0x0000380807ff75b2 */ /* 0x0006620008000100 */
        /* <DEDUP_REMOVED lines=11> */
[----:B------:R3:W1:Y:S02]  /*06b0*/  SYNCS.EXCH.64 URZ, [UR7+0x68], UR8 ;  /* 0x0000680807ff75b2 */ /* 0x0006640008000100 */
[----:B---3--:R-:W-:Y:S01]  /*06c0*/  NOP ;  /* 0x0000000000007918 */ /* 0x008fe20000000000 */
.L_x_9:
[----:B------:R-:W3:Y:S01]  /*06d0*/  SHFL.IDX PT, R0, R63, RZ, 0x1f ;  /* 0x00001fff3f007589 */ /* 0x000ee200000e0000 */
[----:B------:R-:W-:Y:S01]  /*06e0*/  NOP ;  /* 0x0000000000007918 */ /* 0x000fe20000000000 */
[----:B---3--:R-:W-:-:S13]  /*06f0*/  ISETP.NE.AND P0, PT, R0, 0x1, PT ;  /* 0x000000010000780c */ /* 0x008fda0003f05270 */
[----:B------:R-:W-:Y:S05]  /*0700*/  @P0 BRA `(.L_x_10) ;  /* 0x0000000000540947 */ /* 0x000fea0003800000 */
[----:B------:R-:W-:Y:S01]  /*0710*/  UMOV UR8, 0x400 ;  /* 0x0000040000087882 */ /* 0x000fe20000000000 */
[----:B------:R-:W-:Y:S01]  /*0720*/  UMOV UR7, 0x20 ;  /* 0x0000002000077882 */ /* 0x000fe20000000000 */
[----:B------:R-:W-:Y:S01]  /*0730*/  UMOV UR6, 0x80 ;  /* 0x0000008000067882 */ /* 0x000fe20000000000 */
[----:B------:R-:W-:Y:S02]  /*0740*/  ULEA UR8, UR37, UR8, 0x18 ;  /* 0x0000000825087291 */ /* 0x000fe4000f8ec0ff */
[----:B------:R-:W-:-:S04]  /*0750*/  UIADD3 UR12, UPT, UPT, -UR7, 0x100000, URZ ;  /* 0x00100000070c7890 */ /* 0x000fc8000fffe1ff */
[----:B------:R-:W-:Y:S02]  /*0760*/  USHF.L.U32 UR13, UR12, 0xb, URZ ;  /* 0x0000000b0c0d7899 */ /* 0x000fe400080006ff */
[----:B------:R-:W-:Y:S02]  /*0770*/  USHF.L.U32 UR12, UR12, 0x1, URZ ;  /* 0x000000010c0c7899 */ /* 0x000fe400080006ff */
[----:B------:R-:W-:-:S04]  /*0780*/  UIADD3 UR6, UPT, UPT, -UR6, 0x100000, URZ ;  /* 0x0010000006067890 */ /* 0x000fc8000fffe1ff */
[----:B------:R-:W-:Y:S02]  /*0790*/  USHF.L.U32 UR7, UR6, 0xb, URZ ;  /* 0x0000000b06077899 */ /* 0x000fe400080006ff */
[----:B------:R-:W-:Y:S01]  /*07a0*/  USHF.L.U32 UR6, UR6, 0x1, URZ ;  /* 0x0000000106067899 */ /* 0x000fe200080006ff */
[----:B------:R-:W-:Y:S01]  /*07b0*/  ELECT P0, URZ, PT ;  /* 0x0000000000ff782f */ /* 0x000fe20003800000 */
[----:B------:R-:W3:Y:S02]  /*07c0*/  FENCE.VIEW.ASYNC.S ;  /* 0x00000000000073c6 */ /* 0x000ee40000000000 */
[----:B---3--:R3:W1:Y:S08]  /*07d0*/  SYNCS.EXCH.64 URZ, [UR8+0x70], UR12 ;  /* 0x0000700c08ff75b2 */ /* 0x0086700008000100 */
[----:B------:R3:W1:Y:S01]  /*07e0*/  SYNCS.EXCH.64 URZ, [UR8+0x90], UR6 ;  /* 0x0000900608ff75b2 */ /* 0x0006620008000100 */
[----:B------:R3:W1:Y:S01]  /*07f0*/  SYNCS.EXCH.64 URZ, [UR8+0x78], UR12 ;  /* 0x0000780c08ff75b2 */ /* 0x0006620008000100 */
[----:B------:R3:W1:Y:S01]  /*0800*/  SYNCS.EXCH.64 URZ, [UR8+0x98], UR6 ;  /* 0x0000980608ff75b2 */ /* 0x0006620008000100 */
[----:B------:R3:W1:Y:S01]  /*0810*/  SYNCS.EXCH.64 URZ, [UR8+0x80], UR12 ;  /* 0x0000800c08ff75b2 */ /* 0x0006620008000100 */
[----:B------:R3:W1:Y:S01]  /*0820*/  SYNCS.EXCH.64 URZ, [UR8+0xa0], UR6 ;  /* 0x0000a00608ff75b2 */ /* 0x0006620008000100 */
[----:B------:R3:W1:Y:S01]  /*0830*/  SYNCS.EXCH.64 URZ, [UR8+0x88], UR12 ;  /* 0x0000880c08ff75b2 */ /* 0x0006620008000100 */
[----:B------:R3:W1:Y:S01]  /*0840*/  SYNCS.EXCH.64 URZ, [UR8+0xa8], UR6 ;  /* 0x0000a80608ff75b2 */ /* 0x0006620008000100 */
[----:B------:R-:W-:Y:S01]  /*0850*/  NOP ;  /* 0x0000000000007918 */ /* 0x000fe20000000000 */
.L_x_10:
[----:B------:R-:W2:Y:S01]  /*0860*/  SHFL.IDX PT, R0, R63, RZ, 0x1f ;  /* 0x00001fff3f007589 */ /* 0x000ea200000e0000 */
[----:B------:R-:W-:Y:S01]  /*0870*/  NOP ;  /* 0x0000000000007918 */ /* 0x000fe20000000000 */
[----:B--2---:R-:W-:-:S13]  /*0880*/  ISETP.NE.AND P0, PT, R0, 0x3, PT ;  /* 0x000000030000780c */ /* 0x004fda0003f05270 */
[----:B------:R-:W-:Y:S05]  /*0890*/  @P0 BRA `(.L_x_11) ;  /* 0x00000000002c0947 */ /* 0x000fea0003800000 */
[----:B---3--:R-:W-:Y:S01]  /*08a0*/  UMOV UR7, 0x400 ;  /* 0x0000040000077882 */ /* 0x008fe20000000000 */
[----:B------:R-:W-:Y:S01]  /*08b0*/  UMOV UR6, 0x20 ;  /* 0x0000002000067882 */ /* 0x000fe20000000000 */
[----:B------:R-:W-:Y:S02]  /*08c0*/  ULEA UR7, UR37, UR7, 0x18 ;  /* 0x0000000725077291 */ /* 0x000fe4000f8ec0ff */
[----:B------:R-:W-:-:S04]  /*08d0*/  UIADD3 UR8, UPT, UPT, -UR6, 0x100000, URZ ;  /* 0x0010000006087890 */ /* 0x000fc8000fffe1ff */
[----:B------:R-:W-:Y:S02]  /*08e0*/  USHF.L.U32 UR9, UR8, 0xb, URZ ;  /* 0x0000000b08097899 */ /* 0x000fe400080006ff */
[----:B------:R-:W-:Y:S01]  /*08f0*/  USHF.L.U32 UR8, UR8, 0x1, URZ ;  /* 0x0000000108087899 */ /* 0x000fe200080006ff */
[----:B------:R-:W-:Y:S01]  /*0900*/  ELECT P0, URZ, PT ;  /* 0x0000000000ff782f */ /* 0x000fe20003800000 */
[----:B------:R-:W2:Y:S10]  /*0910*/  FENCE.VIEW.ASYNC.S ;  /* 0x00000000000073c6 */ /* 0x000eb40000000000 */
[----:B--2---:R2:W3:Y:S01]  /*0920*/  SYNCS.EXCH.64 URZ, [UR7+0xb0], UR8 ;  /* 0x0000b00807ff75b2 */ /* 0x0044e20008000100 */
[----:B------:R2:W1:Y:S01]  /*0930*/  SYNCS.EXCH.64 URZ, [UR7+0xb8], UR8 ;  /* 0x0000b80807ff75b2 */ /* 0x0004620008000100 */
[----:B------:R-:W-:Y:S01]  /*0940*/  NOP ;  /* 0x0000000000007918 */ /* 0x000fe20000000000 */
.L_x_11:
[----:B------:R-:W4:Y:S01]  /*0950*/  SHFL.IDX PT, R0, R63, RZ, 0x1f ;  /* 0x00001fff3f007589 */ /* 0x000f2200000e0000 */
[----:B------:R-:W-:Y:S01]  /*0960*/  NOP ;  /* 0x0000000000007918 */ /* 0x000fe20000000000 */
[----:B----4-:R-:W-:-:S13]  /*0970*/  ISETP.NE.AND P0, PT, R0, 0x4, PT ;  /* 0x000000040000780c */ /* 0x010fda0003f05270 */
[----:B------:R-:W-:Y:S05]  /*0980*/  @P0 BRA `(.L_x_12) ;  /* 0x0000000000480947 */ /* 0x000fea0003800000 */
[----:B--23--:R-:W-:Y:S01]  /*0990*/  UMOV UR8, 0x1e0 ;  /* 0x000001e000087882 */ /* 0x00cfe20000000000 */
[----:B------:R-:W-:Y:S01]  /*09a0*/  UMOV UR7, 0x400 ;  /* 0x0000040000077882 */ /* 0x000fe20000000000 */
[----:B------:R-:W-:Y:S01]  /*09b0*/  USEL UR8, UR8, 0x1a0, UP5 ;  /* 0x000001a008087887 */ /* 0x000fe2000a800000 */
        /* <DEDUP_REMOVED lines=9> */
[----:B------:R-:W2:Y:S02]  /*0a50*/  FENCE.VIEW.ASYNC.S ;  /* 0x00000000000073c6 */ /* 0x000ea40000000000 */
[----:B--2---:R4:W2:Y:S08]  /*0a60*/  SYNCS.EXCH.64 URZ, [UR7+0xc0], UR12 ;  /* 0x0000c00c07ff75b2 */ /* 0x0048b00008000100 */
[----:B------:R4:W3:Y:S01]  /*0a70*/  SYNCS.EXCH.64 URZ, [UR7+0xd0], UR8 ;  /* 0x0000d00807ff75b2 */ /* 0x0008e20008000100 */
[----:B------:R4:W1:Y:S01]  /*0a80*/  SYNCS.EXCH.64 URZ, [UR7+0xc8], UR12 ;  /* 0x0000c80c07ff75b2 */ /* 0x0008620008000100 */
[----:B------:R4:W1:Y:S02]  /*0a90*/  SYNCS.EXCH.64 URZ, [UR7+0xd8], UR8 ;  /* 0x0000d80807ff75b2 */ /* 0x0008640008000100 */
[----:B----4-:R-:W-:Y:S01]  /*0aa0*/  NOP ;  /* 0x0000000000007918 */ /* 0x010fe20000000000 */
.L_x_12:
[----:B------:R-:W4:Y:S01]  /*0ab0*/  SHFL.IDX PT, R0, R63, RZ, 0x1f ;  /* 0x00001fff3f007589 */ /* 0x000f2200000e0000 */
[----:B------:R-:W-:Y:S01]  /*0ac0*/  NOP ;  /* 0x0000000000007918 */ /* 0x000fe20000000000 */
[----:B----4-:R-:W-:-:S13]  /*0ad0*/  ISETP.NE.AND P0, PT, R0, 0x5, PT ;  /* 0x000000050000780c */ /* 0x010fda0003f05270 */
[----:B------:R-:W-:Y:S05]  /*0ae0*/  @P0 BRA `(.L_x_13) ;  /* 0x0000000000440947 */ /* 0x000fea0003800000 */
[----:B--23--:R-:W-:Y:S01]  /*0af0*/  UMOV UR8, 0x400 ;  /* 0x0000040000087882 */ /* 0x00cfe20000000000 */
        /* <DEDUP_REMOVED lines=16> */
.L_x_13:
[----:B------:R-:W4:Y:S01]  /*0c00*/  SHFL.IDX PT, R0, R63, RZ, 0x1f ;  /* 0x00001fff3f007589 */ /* 0x000f2200000e0000 */
[----:B------:R-:W-:Y:S01]  /*0c10*/  ISETP.NE.OR P1, PT, RZ, UR10, !P4 ;  /* 0x0000000aff007c0c */ /* 0x000fe2000e725670 */
[----:B------:R-:W-:Y:S01]  /*0c20*/  NOP ;  /* 0x0000000000007918 */ /* 0x000fe20000000000 */
[----:B----4-:R-:W-:-:S13]  /*0c30*/  ISETP.NE.AND P0, PT, R0, 0x3, PT ;  /* 0x000000030000780c */ /* 0x010fda0003f05270 */
[----:B------:R-:W-:Y:S05]  /*0c40*/  @P0 BRA `(.L_x_14) ;  /* 0x0000000000340947 */ /* 0x000fea0003800000 */
[----:B--23--:R-:W-:Y:S01]  /*0c50*/  UMOV UR7, 0x400 ;  /* 0x0000040000077882 */ /* 0x00cfe20000000000 */
[----:B------:R-:W-:Y:S01]  /*0c60*/  UMOV UR6, 0x20 ;  /* 0x0000002000067882 */ /* 0x000fe20000000000 */
[----:B------:R-:W-:Y:S02]  /*0c70*/  ULEA UR7, UR37, UR7, 0x18 ;  /* 0x0000000725077291 */ /* 0x000fe4000f8ec0ff */
[----:B------:R-:W-:-:S04]  /*0c80*/  UIADD3 UR8, UPT, UPT, -UR6, 0x100000, URZ ;  /* 0x0010000006087890 */ /* 0x000fc8000fffe1ff */
[----:B------:R-:W-:Y:S02]  /*0c90*/  USHF.L.U32 UR9, UR8, 0xb, URZ ;  /* 0x0000000b08097899 */ /* 0x000fe400080006ff */
[----:B------:R-:W-:Y:S01]  /*0ca0*/  USHF.L.U32 UR8, UR8, 0x1, URZ ;  /* 0x0000000108087899 */ /* 0x000fe200080006ff */
[----:B------:R-:W-:Y:S01]  /*0cb0*/  ELECT P0, URZ, PT ;  /* 0x0000000000ff782f */ /* 0x000fe20003800000 */
[----:B------:R-:W2:Y:S10]  /*0cc0*/  FENCE.VIEW.ASYNC.S ;  /* 0x00000000000073c6 */ /* 0x000eb40000000000 */
[----:B--2---:R4:W2:Y:S01]  /*0cd0*/  SYNCS.EXCH.64 URZ, [UR7+0x100], UR8 ;  /* 0x0001000807ff75b2 */ /* 0x0048a20008000100 */
[----:B------:R4:W3:Y:S01]  /*0ce0*/  SYNCS.EXCH.64 URZ, [UR7+0x110], UR8 ;  /* 0x0001100807ff75b2 */ /* 0x0008e20008000100 */
[----:B------:R4:W1:Y:S01]  /*0cf0*/  SYNCS.EXCH.64 URZ, [UR7+0x108], UR8 ;  /* 0x0001080807ff75b2 */ /* 0x0008620008000100 */
[----:B------:R4:W1:Y:S02]  /*0d00*/  SYNCS.EXCH.64 URZ, [UR7+0x118], UR8 ;  /* 0x0001180807ff75b2 */ /* 0x0008640008000100 */
[----:B----4-:R-:W-:Y:S01]  /*0d10*/  NOP ;  /* 0x0000000000007918 */ /* 0x010fe20000000000 */
.L_x_14:
[----:B------:R-:W-:Y:S01]  /*0d20*/  VOTEU.ALL UP1, P1 ;  /* 0x0000000000ff7886 */ /* 0x000fe20000820000 */
[----:B--23--:R-:W2:Y:S01]  /*0d30*/  LDCU UR7, c[0x0][0x36c] ;  /* 0x00006d80ff0777ac */ /* 0x00cea20008000800 */
[----:B------:R-:W-:Y:S01]  /*0d40*/  NOP ;  /* 0x0000000000007918 */ /* 0x000fe20000000000 */
[----:B-1----:R-:W-:Y:S01]  /*0d50*/  LOP3.LUT R3, R72, 0x1f, RZ, 0xc0, !PT ;  /* 0x0000001f48037812 */ /* 0x002fe200078ec0ff */
[----:B------:R-:W-:Y:S01]  /*0d60*/  UMOV UR8, 0x20 ;  /* 0x0000002000087882 */ /* 0x000fe20000000000 */
[----:B------:R-:W-:Y:S01]  /*0d70*/  @!UP1 UMOV UR6, 0x400 ;  /* 0x0000040000069882 */ /* 0x000fe20000000000 */
[----:B------:R-:W-:-:S04]  /*0d80*/  @!UP1 UIADD3 UR8, UPT, UPT, -UR8, 0x100000, URZ ;  /* 0x0010000008089890 */ /* 0x000fc8000fffe1ff */
[----:B------:R-:W-:Y:S02]  /*0d90*/  @!UP1 USHF.L.U32 UR9, UR8, 0xb, URZ ;  /* 0x0000000b08099899 */ /* 0x000fe400080006ff */
[----:B------:R-:W-:Y:S02]  /*0da0*/  @!UP1 USHF.L.U32 UR8, UR8, 0x1, URZ ;  /* 0x0000000108089899 */ /* 0x000fe400080006ff */
[----:B------:R-:W-:Y:S01]  /*0db0*/  @!UP1 ULEA UR6, UR37, UR6, 0x18 ;  /* 0x0000000625069291 */ /* 0x000fe2000f8ec0ff */
[----:B------:R-:W-:Y:S01]  /*0dc0*/  VOTEU.ALL UP1, P1 ;  /* 0x0000000000ff7886 */ /* 0x000fe20000820000 */
[----:B------:R-:W-:Y:S01]  /*0dd0*/  UISETP.NE.AND UP4, UPT, UR10, URZ, UPT ;  /* 0x000000ff0a00728c */ /* 0x000fe2000bf85270 */
[----:B------:R-:W1:Y:S09]  /*0de0*/  FENCE.VIEW.ASYNC.S ;  /* 0x00000000000073c6 */ /* 0x000e720000000000 */
[----:B-1----:R1:W3:Y:S01]  /*0df0*/  @!UP1 SYNCS.EXCH.64 URZ, [UR6+0x120], UR8 ;  /* 0x0001200806ff95b2 */ /* 0x0022e20008000100 */
[----:B--2---:R-:W-:-:S09]  /*0e00*/  UISETP.EQ.U32.AND UP1, UPT, UR7, 0x1, UPT ;  /* 0x000000010700788c */ /* 0x004fd2000bf22070 */
[----:B------:R-:W-:Y:S05]  /*0e10*/  BRA.U !UP1, `(.L_x_15) ;  /* 0x0000000109087547 */ /* 0x000fea000b800000 */
[----:B---3--:R-:W-:Y:S01]  /*0e20*/  UCGABAR_ARV ;  /* 0x00000000000079c7 */ /* 0x008fe20008000000 */
[----:B------:R-:W-:Y:S05]  /*0e30*/  BRA `(.L_x_16) ;  /* 0x0000000000047947 */ /* 0x000fea0003800000 */
.L_x_15:
[----:B---3--:R-:W-:Y:S01]  /*0e40*/  NOP ;  /* 0x0000000000007918 */ /* 0x008fe20000000000 */
.L_x_16:
[----:B------:R-:W2:Y:S01]  /*0e50*/  S2R R20, SR_CTAID.Y ;  /* 0x0000000000147919 */ /* 0x000ea20000002600 */
[----:B------:R-:W-:-:S05]  /*0e60*/  CS2R.32 R58, SR_CgaSize ;  /* 0x00000000003a7805 */ /* 0x000fca0000008a00 */
[----:B------:R-:W-:-:S05]  /*0e70*/  IMAD R58, R58, -0xa0, RZ ;  /* 0xffffff603a3a7824 */ /* 0x000fca00078e02ff */
[----:B-1----:R-:W-:-:S14]  /*0e80*/  R2UR UR6, R58 ;  /* 0x000000003a0672ca */ /* 0x002fdc00000e0000 */
[----:B------:R-:W1:Y:S01]  /*0e90*/  LDCU UR6, c[0x0][UR6+0x2b4] ;  /* 0x00005680060677ac */ /* 0x000e620008000800 */
[----:B------:R-:W-:-:S05]  /*0ea0*/  CS2R.32 R0, SR_CgaSize ;  /* 0x0000000000007805 */ /* 0x000fca0000008a00 */
[----:B------:R-:W-:-:S06]  /*0eb0*/  IMAD R0, R0, -0xa0, RZ ;  /* 0xffffff6000007824 */ /* 0x000fcc00078e02ff */
[----:B------:R-:W3:Y:S01]  /*0ec0*/  LDC R0, c[0x0][R0+0x2a4] ;  /* 0x0000a90000007b82 */ /* 0x000ee20000000800 */
[----:B------:R-:W-:Y:S01]  /*0ed0*/  PRMT R10, RZ, 0x7610, R10 ;  /* 0x00007610ff0a7816 */ /* 0x000fe2000000000a */
[----:B------:R-:W4:Y:S01]  /*0ee0*/  S2R R21, SR_CTAID.X ;  /* 0x0000000000157919 */ /* 0x000f220000002500 */
[----:B------:R-:W-:-:S05]  /*0ef0*/  CS2R.32 R58, SR_CgaSize ;  /* 0x00000000003a7805 */ /* 0x000fca0000008a00 */
[----:B------:R-:W-:-:S05]  /*0f00*/  IMAD R58, R58, -0xa0, RZ ;  /* 0xffffff603a3a7824 */ /* 0x000fca00078e02ff */
[----:B------:R-:W-:-:S14]  /*0f10*/  R2UR UR7, R58 ;  /* 0x000000003a0772ca */ /* 0x000fdc00000e0000 */
[----:B------:R-:W3:Y:S01]  /*0f20*/  LDCU UR7, c[0x0][UR7+0x2b0] ;  /* 0x00005600070777ac */ /* 0x000ee20008000800 */
[----:B------:R-:W-:Y:S01]  /*0f30*/  UISETP.NE.AND UP2, UPT, UR10, 0x2, UPT ;  /* 0x000000020a00788c */ /* 0x000fe2000bf45270 */
[----:B------:R-:W1:Y:S01]  /*0f40*/  LDC R13, c[0x0][0xd24] ;  /* 0x00034900ff0d7b82 */ /* 0x000e620000000800 */
[----:B------:R-:W-:-:S05]  /*0f50*/  CS2R.32 R4, SR_CgaSize ;  /* 0x0000000000047805 */ /* 0x000fca0000008a00 */
[----:B------:R-:W-:-:S06]  /*0f60*/  IMAD R4, R4, -0xa0, RZ ;  /* 0xffffff6004047824 */ /* 0x000fcc00078e02ff */
[----:B------:R-:W3:Y:S08]  /*0f70*/  LDC R4, c[0x0][R4+0x2a0] ;  /* 0x0000a80004047b82 */ /* 0x000ef00000000800 */
[----:B------:R-:W3:Y:S01]  /*0f80*/  LDC R2, c[0x0][0xd24] ;  /* 0x00034900ff027b82 */ /* 0x000ee20000000800 */
[----:B--2---:R-:W-:-:S07]  /*0f90*/  I2FP.F32.U32 R5, R20 ;  /* 0x0000001400057245 */ /* 0x004fce0000201000 */
[----:B------:R-:W2:Y:S01]  /*0fa0*/  S2UR UR36, SR_CTAID.Z ;  /* 0x00000000002479c3 */ /* 0x000ea20000002700 */
[----:B-1----:R-:W-:Y:S02]  /*0fb0*/  ISETP.GE.AND P0, PT, R13, 0x1, PT ;  /* 0x000000010d00780c */ /* 0x002fe40003f06270 */
[----:B----4-:R-:W-:Y:S01]  /*0fc0*/  I2FP.F32.U32 R6, R21 ;  /* 0x0000001500067245 */ /* 0x010fe20000201000 */
[----:B------:R-:W-:Y:S01]  /*0fd0*/  FMUL R5, R5, UR6 ;  /* 0x0000000605057c20 */ /* 0x000fe20008400000 */
[----:B------:R-:W1:Y:S01]  /*0fe0*/  LDCU UR6, c[0x0][0xd30] ;  /* 0x0001a600ff0677ac */ /* 0x000e620008000800 */
[----:B------:R-:W-:Y:S02]  /*0ff0*/  LOP3.LUT R11, R21, 0x1, RZ, 0xc0, !PT ;  /* 0x00000001150b7812 */ /* 0x000fe400078ec0ff */
[----:B---3--:R-:W-:Y:S01]  /*1000*/  FMUL R6, R6, UR7 ;  /* 0x0000000706067c20 */ /* 0x008fe20008400000 */
[----:B------:R-:W3:Y:S08]  /*1010*/  F2I.U32.TRUNC.NTZ R51, R5 ;  /* 0x0000000500337305 */ /* 0x000ef0000020f000 */
[----:B------:R-:W4:Y:S01]  /*1020*/  F2I.U32.TRUNC.NTZ R58, R6 ;  /* 0x00000006003a7305 */ /* 0x000f22000020f000 */
[----:B-1----:R-:W-:Y:S01]  /*1030*/  UISETP.NE.AND UP3, UPT, UR6, 0x1, UPT ;  /* 0x000000010600788c */ /* 0x002fe2000bf65270 */
[----:B---3--:R-:W-:-:S04]  /*1040*/  IMAD.MOV R51, RZ, RZ, -R51 ;  /* 0x000000ffff337224 */ /* 0x008fc800078e0a33 */
[----:B------:R-:W-:Y:S01]  /*1050*/  IMAD R51, R0, R51, R20 ;  /* 0x0000003300337224 */ /* 0x000fe200078e0214 */
[----:B------:R-:W-:Y:S01]  /*1060*/  PRMT R0, RZ, 0x7610, R0 ;  /* 0x00007610ff007816 */ /* 0x000fe20000000000 */
[----:B----4-:R-:W-:-:S04]  /*1070*/  IMAD.MOV R58, RZ, RZ, -R58 ;  /* 0x000000ffff3a7224 */ /* 0x010fc800078e0a3a */
[----:B------:R-:W-:Y:S01]  /*1080*/  IMAD R58, R4, R58, R21 ;  /* 0x0000003a043a7224 */ /* 0x000fe200078e0215 */
[----:B--2---:R-:W-:Y:S06]  /*1090*/  BRA.U UP4, `(.L_x_17) ;  /* 0x0000000104247547 */ /* 0x004fec000b800000 */
[----:B------:R-:W-:Y:S01]  /*10a0*/  ISETP.NE.AND P1, PT, R51, RZ, PT ;  /* 0x000000ff3300720c */ /* 0x000fe20003f25270 */
[----:B------:R-:W-:Y:S01]  /*10b0*/  IMAD.MOV.U32 R0, RZ, RZ, 0x3 ;  /* 0x00000003ff007424 */ /* 0x000fe200078e00ff */
[C---:B------:R-:W-:Y:S02]  /*10c0*/  LOP3.LUT R5, R58.reuse, 0xfffffffe, RZ, 0xc0, !PT ;  /* 0xfffffffe3a057812 */ /* 0x040fe400078ec0ff */
[----:B------:R-:W-:Y:S02]  /*10d0*/  ISETP.LT.U32.OR P1, PT, R58, 0x2, !P1 ;  /* 0x000000023a00780c */ /* 0x000fe40004f21470 */
[----:B------:R-:W-:Y:S02]  /*10e0*/  SHF.L.U32 R0, R0, R5, RZ ;  /* 0x0000000500007219 */ /* 0x000fe400000006ff */
[----:B------:R-:W-:Y:S02]  /*10f0*/  SEL R7, RZ, 0x1, !P1 ;  /* 0x00000001ff077807 */ /* 0x000fe40004800000 */
[----:B------:R-:W-:-:S05]  /*1100*/  SEL R4, RZ, 0x2, !P1 ;  /* 0x00000002ff047807 */ /* 0x000fca0004800000 */
[----:B------:R-:W-:-:S05]  /*1110*/  IMAD.IADD R4, R7, 0x1, R4 ;  /* 0x0000000107047824 */ /* 0x000fca00078e0204 */
[----:B------:R-:W-:Y:S02]  /*1120*/  PRMT R10, R4, 0x7610, R10 ;  /* 0x00007610040a7816 */ /* 0x000fe4000000000a */
.L_x_17:
[----:B------:R-:W-:Y:S05]  /*1130*/  @!P0 BRA `(.L_x_18) ;  /* 0x0000000000b88947 */ /* 0x000fea0003800000 */
[----:B------:R-:W1:Y:S01]  /*1140*/  LDC.64 R6, c[0x0][0xd18] ;  /* 0x00034600ff067b82 */ /* 0x000e620000000a00 */
[----:B------:R-:W-:-:S07]  /*1150*/  ISETP.NE.AND P0, PT, R13, 0x1, PT ;  /* 0x000000010d00780c */ /* 0x000fce0003f05270 */
[----:B------:R-:W2:Y:S08]  /*1160*/  LDC R14, c[0x0][0xd0c] ;  /* 0x00034300ff0e7b82 */ /* 0x000eb00000000800 */
[----:B------:R-:W3:Y:S08]  /*1170*/  LDC R15, c[0x0][0x370] ;  /* 0x0000dc00ff0f7b82 */ /* 0x000ef00000000800 */
[----:B------:R-:W4:Y:S01]  /*1180*/  LDC R16, c[0x0][0x374] ;  /* 0x0000dd00ff107b82 */ /* 0x000f220000000800 */
[----:B-1----:R-:W-:-:S07]  /*1190*/  ISETP.NE.AND P1, PT, R6, 0x1, PT ;  /* 0x000000010600780c */ /* 0x002fce0003f25270 */
[----:B------:R-:W3:Y:S01]  /*11a0*/  LDC.64 R8, c[0x0][0xd10] ;  /* 0x00034400ff087b82 */ /* 0x000ee20000000a00 */
[----:B--2---:R-:W-:-:S07]  /*11b0*/  ISETP.NE.AND P2, PT, R14, 0x1, PT ;  /* 0x000000010e00780c */ /* 0x004fce0003f45270 */
[----:B------:R-:W1:Y:S08]  /*11c0*/  LDC R12, c[0x0][0xd20] ;  /* 0x00034800ff0c7b82 */ /* 0x000e700000000800 */
[----:B------:R-:W2:Y:S01]  /*11d0*/  LDC.64 R4, c[0x0][0xd28] ;  /* 0x00034a00ff047b82 */ /* 0x000ea20000000a00 */
[----:B----4-:R-:W-:-:S04]  /*11e0*/  IMAD.HI.U32 R17, R16, R7, RZ ;  /* 0x0000000710117227 */ /* 0x010fc800078e00ff */
[----:B------:R-:W-:-:S04]  /*11f0*/  IMAD.HI.U32 R7, R20, R7, RZ ;  /* 0x0000000714077227 */ /* 0x000fc800078e00ff */
[----:B---3--:R-:W-:-:S04]  /*1200*/  IMAD.HI.U32 R18, R15, R8, RZ ;  /* 0x000000080f127227 */ /* 0x008fc800078e00ff */
[C---:B------:R-:W-:Y:S01]  /*1210*/  IMAD.HI.U32 R22, R21.reuse, R8, RZ ;  /* 0x0000000815167227 */ /* 0x040fe200078e00ff */
[-C--:B------:R-:W-:Y:S02]  /*1220*/  @P2 SHF.R.U32.HI R15, RZ, R9.reuse, R18 ;  /* 0x00000009ff0f2219 */ /* 0x080fe40000011612 */
[-C--:B-1----:R-:W-:Y:S02]  /*1230*/  @P1 SHF.R.U32.HI R16, RZ, R12.reuse, R17 ;  /* 0x0000000cff101219 */ /* 0x082fe40000011611 */
[----:B------:R-:W-:Y:S02]  /*1240*/  SHF.R.U32.HI R7, RZ, R12, R7 ;  /* 0x0000000cff077219 */ /* 0x000fe40000011607 */
[----:B------:R-:W-:Y:S02]  /*1250*/  SHF.R.U32.HI R22, RZ, R9, R22 ;  /* 0x00000009ff167219 */ /* 0x000fe40000011616 */
[----:B------:R-:W-:Y:S01]  /*1260*/  SEL R7, R20, R7, !P1 ;  /* 0x0000000714077207 */ /* 0x000fe20004800000 */
[----:B--2---:R-:W-:Y:S01]  /*1270*/  IMAD.HI.U32 R18, R16, R4, RZ ;  /* 0x0000000410127227 */ /* 0x004fe200078e00ff */
[----:B------:R-:W-:-:S02]  /*1280*/  SEL R9, R21, R22, !P2 ;  /* 0x0000001615097207 */ /* 0x000fc40005000000 */
[----:B------:R-:W-:Y:S01]  /*1290*/  IADD3 R17, PT, PT, -R7, RZ, RZ ;  /* 0x000000ff07117210 */ /* 0x000fe20007ffe1ff */
[----:B------:R-:W-:Y:S01]  /*12a0*/  IMAD.HI.U32 R8, R15, R4, RZ ;  /* 0x000000040f087227 */ /* 0x000fe200078e00ff */
[----:B------:R-:W-:-:S03]  /*12b0*/  @P0 SHF.R.U32.HI R16, RZ, R5, R18 ;  /* 0x00000005ff100219 */ /* 0x000fc60000011612 */
[----:B------:R-:W-:Y:S01]  /*12c0*/  IMAD R17, R6, R17, R20 ;  /* 0x0000001106117224 */ /* 0x000fe200078e0214 */
[----:B------:R-:W-:Y:S01]  /*12d0*/  @P0 SHF.R.U32.HI R15, RZ, R5, R8 ;  /* 0x00000005ff0f0219 */ /* 0x000fe20000011608 */
[----:B------:R-:W-:-:S04]  /*12e0*/  IMAD R16, R16, R13, RZ ;  /* 0x0000000d10107224 */ /* 0x000fc800078e02ff */
[----:B------:R-:W-:Y:S01]  /*12f0*/  IMAD R8, R15, R13, RZ ;  /* 0x0000000d0f087224 */ /* 0x000fe200078e02ff */
[----:B------:R-:W-:-:S04]  /*1300*/  ISETP.GE.AND P1, PT, R7, R16, PT ;  /* 0x000000100700720c */ /* 0x000fc80003f26270 */
[----:B------:R-:W-:Y:S01]  /*1310*/  ISETP.GE.OR P1, PT, R9, R8, P1 ;  /* 0x000000080900720c */ /* 0x000fe20000f26670 */
[----:B------:R-:W-:-:S05]  /*1320*/  IMAD.HI.U32 R8, R7, R4, RZ ;  /* 0x0000000407087227 */ /* 0x000fca00078e00ff */
[----:B------:R-:W-:-:S04]  /*1330*/  SHF.R.U32.HI R8, RZ, R5, R8 ;  /* 0x00000005ff087219 */ /* 0x000fc80000011608 */
[----:B------:R-:W-:-:S03]  /*1340*/  SEL R8, R7, R8, !P0 ;  /* 0x0000000807087207 */ /* 0x000fc60004000000 */
[----:B------:R-:W-:Y:S01]  /*1350*/  @!P1 IMAD.HI.U32 R12, R9, R4, RZ ;  /* 0x00000004090c9227 */ /* 0x000fe200078e00ff */
[----:B------:R-:W-:-:S04]  /*1360*/  IADD3 R4, PT, PT, -R8, RZ, RZ ;  /* 0x000000ff08047210 */ /* 0x000fc80007ffe1ff */
[----:B------:R-:W-:Y:S01]  /*1370*/  @!P1 SHF.R.U32.HI R12, RZ, R5, R12 ;  /* 0x00000005ff0c9219 */ /* 0x000fe2000001160c */
[----:B------:R-:W-:-:S03]  /*1380*/  IMAD R4, R13, R4, R7 ;  /* 0x000000040d047224 */ /* 0x000fc600078e0207 */
[----:B------:R-:W-:-:S05]  /*1390*/  @!P1 SEL R5, R9, R12, !P0 ;  /* 0x0000000c09059207 */ /* 0x000fca0004000000 */
[--C-:B------:R-:W-:Y:S02]  /*13a0*/  @!P1 IMAD.IADD R8, R8, 0x1, -R5.reuse ;  /* 0x0000000108089824 */ /* 0x100fe400078e0a05 */
[----:B------:R-:W-:Y:S01]  /*13b0*/  @!P1 IMAD R5, R4, R15, R5 ;  /* 0x0000000f04059224 */ /* 0x000fe200078e0205 */
[----:B------:R-:W-:Y:S01]  /*13c0*/  IADD3 R4, PT, PT, -R9, RZ, RZ ;  /* 0x000000ff09047210 */ /* 0x000fe20007ffe1ff */
[----:B------:R-:W-:Y:S02]  /*13d0*/  @!P1 IMAD R7, R8, R13, R9 ;  /* 0x0000000d08079224 */ /* 0x000fe400078e0209 */
[----:B------:R-:W-:Y:S02]  /*13e0*/  @!P1 IMAD.MOV.U32 R9, RZ, RZ, R5 ;  /* 0x000000ffff099224 */ /* 0x000fe400078e0005 */
[----:B------:R-:W-:Y:S02]  /*13f0*/  IMAD R4, R14, R4, R21 ;  /* 0x000000040e047224 */ /* 0x000fe400078e0215 */
[----:B------:R-:W-:-:S02]  /*1400*/  IMAD R20, R7, R6, R17 ;  /* 0x0000000607147224 */ /* 0x000fc400078e0211 */
[----:B------:R-:W-:Y:S02]  /*1410*/  IMAD R21, R9, R14, R4 ;  /* 0x0000000e09157224 */ /* 0x000fe400078e0204 */
.L_x_18:
[----:B------:R-:W-:Y:S05]  /*1420*/  BRA.U UP3, `(.L_x_19) ;  /* 0x0000000103407547 */ /* 0x000fea000b800000 */
[----:B------:R-:W1:Y:S08]  /*1430*/  LDC.64 R6, c[0x0][0xd10] ;  /* 0x00034400ff067b82 */ /* 0x000e700000000a00 */
[----:B------:R-:W2:Y:S08]  /*1440*/  LDC.64 R4, c[0x0][0xd18] ;  /* 0x00034600ff047b82 */ /* 0x000eb00000000a00 */
[----:B------:R-:W3:Y:S08]  /*1450*/  LDC R8, c[0x0][0xd20] ;  /* 0x00034800ff087b82 */ /* 0x000ef00000000800 */
[----:B------:R-:W4:Y:S01]  /*1460*/  LDC R12, c[0x0][0xd0c] ;  /* 0x00034300ff0c7b82 */ /* 0x000f220000000800 */
[----:B-1----:R-:W-:-:S05]  /*1470*/  IMAD.HI.U32 R6, R21, R6, RZ ;  /* 0x0000000615067227 */ /* 0x002fca00078e00ff */
[----:B------:R-:W-:Y:S01]  /*1480*/  SHF.R.U32.HI R6, RZ, R7, R6 ;  /* 0x00000007ff067219 */ /* 0x000fe20000011606 */
[----:B--2---:R-:W-:Y:S01]  /*1490*/  IMAD.HI.U32 R5, R20, R5, RZ ;  /* 0x0000000514057227 */ /* 0x004fe200078e00ff */
[----:B------:R-:W-:-:S04]  /*14a0*/  ISETP.NE.AND P0, PT, R4, 0x1, PT ;  /* 0x000000010400780c */ /* 0x000fc80003f05270 */
[----:B---3--:R-:W-:-:S04]  /*14b0*/  SHF.R.U32.HI R5, RZ, R8, R5 ;  /* 0x00000008ff057219 */ /* 0x008fc80000011605 */
[----:B------:R-:W-:Y:S02]  /*14c0*/  SEL R5, R20, R5, !P0 ;  /* 0x0000000514057207 */ /* 0x000fe40004000000 */
[----:B----4-:R-:W-:-:S04]  /*14d0*/  ISETP.NE.AND P1, PT, R12, 0x1, PT ;  /* 0x000000010c00780c */ /* 0x010fc80003f25270 */
[----:B------:R-:W-:-:S05]  /*14e0*/  SEL R6, R21, R6, !P1 ;  /* 0x0000000615067207 */ /* 0x000fca0004800000 */
[----:B------:R-:W-:Y:S02]  /*14f0*/  IMAD.IADD R7, R5, 0x1, -R6 ;  /* 0x0000000105077824 */ /* 0x000fe400078e0a06 */
[----:B------:R-:W-:Y:S02]  /*1500*/  IMAD.IADD R5, R6, 0x1, -R5 ;  /* 0x0000000106057824 */ /* 0x000fe400078e0a05 */
[----:B------:R-:W-:Y:S02]  /*1510*/  IMAD R21, R7, R12, R21 ;  /* 0x0000000c07157224 */ /* 0x000fe400078e0215 */
[----:B------:R-:W-:Y:S02]  /*1520*/  IMAD R20, R5, R4, R20 ;  /* 0x0000000405147224 */ /* 0x000fe400078e0214 */
.L_x_19:
[----:B------:R-:W-:Y:S05]  /*1530*/  BRA.U !UP1, `(.L_x_20) ;  /* 0x00000001090c7547 */ /* 0x000fea000b800000 */
[----:B------:R-:W-:Y:S01]  /*1540*/  UCGABAR_WAIT ;  /* 0x0000000000007dc7 */ /* 0x000fe20008000000 */
[----:B------:R-:W-:Y:S01]  /*1550*/  CCTL.IVALL ;  /* 0x00000000ff00798f */ /* 0x000fe20002000000 */
[----:B------:R-:W-:Y:S05]  /*1560*/  BRA `(.L_x_21) ;  /* 0x0000000000047947 */ /* 0x000fea0003800000 */
.L_x_20:
[----:B------:R-:W-:Y:S06]  /*1570*/  BAR.SYNC.DEFER_BLOCKING 0x0 ;  /* 0x0000000000007b1d */ /* 0x000fec0000010000 */
.L_x_21:
[----:B------:R-:W1:Y:S02]  /*1580*/  LDCU UR7, c[0x0][0x38c] ;  /* 0x00007180ff0777ac */ /* 0x000e640008000800 */
[----:B-1----:R-:W-:-:S04]  /*1590*/  UIADD3 UR7, UPT, UPT, UR7, 0x7f, URZ ;  /* 0x0000007f07077890 */ /* 0x002fc8000fffe0ff */
[----:B------:R-:W-:-:S04]  /*15a0*/  USHF.R.S32.HI UR6, URZ, 0x1f, UR7 ;  /* 0x0000001fff067899 */ /* 0x000fc80008011407 */
[----:B------:R-:W-:-:S04]  /*15b0*/  ULEA.HI UR6, UR6, UR7, URZ, 0x7 ;  /* 0x0000000706067291 */ /* 0x000fc8000f8f38ff */
[----:B------:R-:W-:Y:S01]  /*15c0*/  USHF.R.S32.HI UR15, URZ, 0x7, UR6 ;  /* 0x00000007ff0f7899 */ /* 0x000fe20008011406 */
[----:B------:R-:W-:Y:S11]  /*15d0*/  BRA.U UP2, `(.L_x_22) ;  /* 0x00000011021c7547 */ /* 0x000ff6000b800000 */
[----:B------:R-:W1:Y:S01]  /*15e0*/  LDC R3, c[0x0][0x370] ;  /* 0x0000dc00ff037b82 */ /* 0x000e620000000800 */
[----:B------:R-:W-:Y:S01]  /*15f0*/  UISETP.NE.OR UP0, UPT, UR4, URZ, !UPT ;  /* 0x000000ff0400728c */ /* 0x000fe2000ff05670 */
[----:B------:R-:W-:Y:S01]  /*1600*/  R2UR UR4, R11 ;  /* 0x000000000b0472ca */ /* 0x000fe200000e0000 */
[----:B------:R-:W-:Y:S01]  /*1610*/  UISETP.LT.AND UP1, UPT, UR15, 0x1, UPT ;  /* 0x000000010f00788c */ /* 0x000fe2000bf21270 */
[----:B------:R-:W-:Y:S01]  /*1620*/  PLOP3.LUT P1, PT, PT, PT, UP5, 0x80, 0x8 ;  /* 0x000000000008781c */ /* 0x000fe20003f2f058 */
[----:B------:R-:W-:Y:S01]  /*1630*/  IMAD.MOV.U32 R17, RZ, RZ, 0x1 ;  /* 0x00000001ff117424 */ /* 0x000fe200078e00ff */
[----:B------:R-:W-:Y:S02]  /*1640*/  CS2R R14, SRZ ;  /* 0x00000000000e7805 */ /* 0x000fe4000001ff00 */
[----:B------:R-:W-:Y:S01]  /*1650*/  PLOP3.LUT P4, PT, P4, PT, UP0, 0xae, 0xea ;  /* 0x0000000000ea781c */ /* 0x000fe2000278f50e */
[----:B------:R-:W2:Y:S01]  /*1660*/  S2UR UR5, SR_CgaCtaId ;  /* 0x00000000000579c3 */ /* 0x000ea20000008800 */
[----:B------:R-:W-:Y:S01]  /*1670*/  PLOP3.LUT P1, PT, P1, PT, PT, 0x8, 0x80 ;  /* 0x000000000080781c */ /* 0x000fe20000f2e170 */
[----:B------:R-:W-:Y:S01]  /*1680*/  IMAD.MOV.U32 R16, RZ, RZ, RZ ;  /* 0x000000ffff107224 */ /* 0x000fe200078e00ff */
[----:B------:R-:W3:Y:S01]  /*1690*/  LDCU.64 UR42, c[0x0][0x348] ;  /* 0x00006900ff2a77ac */ /* 0x000ee20008000a00 */
[----:B------:R-:W-:Y:S01]  /*16a0*/  IMAD.MOV.U32 R12, RZ, RZ, 0x1 ;  /* 0x00000001ff0c7424 */ /* 0x000fe200078e00ff */
[----:B------:R-:W-:-:S03]  /*16b0*/  USEL UR15, UR15, 0x1, !UP1 ;  /* 0x000000010f0f7887 */ /* 0x000fc6000c800000 */
[----:B------:R-:W4:Y:S01]  /*16c0*/  LDC R0, c[0x0][0x374] ;  /* 0x0000dd00ff007b82 */ /* 0x000f220000000800 */
[----:B------:R-:W-:Y:S01]  /*16d0*/  UMOV UR14, URZ ;  /* 0x000000ff000e7c82 */ /* 0x000fe20008000000 */
[----:B------:R-:W-:-:S07]  /*16e0*/  UMOV UR7, 0x400 ;  /* 0x0000040000077882 */ /* 0x000fce0000000000 */
.L_x_32:
[----:B------:R-:W-:-:S03]  /*16f0*/  UISETP.NE.AND UP0, UPT, UR37, URZ, UPT ;  /* 0x000000ff2500728c */ /* 0x000fc6000bf05270 */
[----:B--2---:R-:W-:Y:S02]  /*1700*/  UMOV UR37, UR5 ;  /* 0x0000000500257c82 */ /* 0x004fe40008000000 */
[----:B------:R-:W-:-:S04]  /*1710*/  ULEA UR6, UR37, UR7, 0x18 ;  /* 0x0000000725067291 */ /* 0x000fc8000f8ec0ff */
[----:B------:R-:W-:Y:S08]  /*1720*/  BRA.U UP0, `(.L_x_23) ;  /* 0x0000000100347547 */ /* 0x000ff0000b800000 */
[----:B------:R-:W2:Y:S01]  /*1730*/  S2R R4, SR_CgaCtaId ;  /* 0x0000000000047919 */ /* 0x000ea20000008800 */
[----:B------:R-:W-:-:S04]  /*1740*/  MOV R5, 0x400 ;  /* 0x0000040000057802 */ /* 0x000fc80000000f00 */
[----:B--2---:R-:W-:Y:S02]  /*1750*/  LEA R5, R4, R5, 0x18 ;  /* 0x0000000504057211 */ /* 0x004fe400078ec0ff */
[----:B------:R-:W-:-:S03]  /*1760*/  SHF.L.U32 R4, R12, 0x1f, RZ ;  /* 0x0000001f0c047819 */ /* 0x000fc600000006ff */
[----:B------:R-:W-:-:S04]  /*1770*/  IMAD R5, R14, 0x8, R5 ;  /* 0x000000080e057824 */ /* 0x000fc800078e0205 */
[----:B------:R-:W2:Y:S02]  /*1780*/  SYNCS.PHASECHK.TRANS64.TRYWAIT P0, [R5+URZ+0x110], R4 ;  /* 0x00011004050075a7 */ /* 0x000ea400080011ff */
[----:B--2---:R-:W-:Y:S05]  /*1790*/  @!P0 BRA `(.L_x_24) ;  /* 0x0000007400688947 */ /* 0x004fea0003800000 */
.L_x_140:
[----:B------:R-:W-:Y:S01]  /*17a0*/  VIADD R14, R14, 0x1 ;  /* 0x000000010e0e7836 */ /* 0x000fe20000000000 */
[----:B------:R2:W-:Y:S04]  /*17b0*/  SYNCS.ARRIVE.TRANS64.A1T0 RZ, [R5+URZ+0x100], RZ ;  /* 0x000100ff05ff79a7 */ /* 0x0005e800081000ff */
[----:B------:R-:W-:-:S04]  /*17c0*/  ISETP.NE.AND P0, PT, R14, 0x2, PT ;  /* 0x000000020e00780c */ /* 0x000fc80003f05270 */
[----:B------:R-:W-:Y:S02]  /*17d0*/  SEL R14, R14, RZ, P0 ;  /* 0x000000ff0e0e7207 */ /* 0x000fe40000000000 */
[----:B--2---:R-:W-:-:S04]  /*17e0*/  SEL R5, RZ, 0x1, P0 ;  /* 0x00000001ff057807 */ /* 0x004fc80000000000 */
[----:B------:R-:W-:-:S07]  /*17f0*/  LOP3.LUT R12, R12, R5, RZ, 0x3c, !PT ;  /* 0x000000050c0c7212 */ /* 0x000fce00078e3cff */
.L_x_23:
[----:B------:R-:W-:Y:S01]  /*1800*/  ULEA UR8, UR14, UR6, 0x3 ;  /* 0x000000060e087291 */ /* 0x000fe2000f8e18ff */
[----:B------:R-:W-:Y:S02]  /*1810*/  SHF.L.U32 R4, R17, 0x1f, RZ ;  /* 0x0000001f11047819 */ /* 0x000fe400000006ff */
[----:B------:R-:W-:-:S06]  /*1820*/  LEA.HI R21, R21, R21, RZ, 0x1 ;  /* 0x0000001515157211 */ /* 0x000fcc00078f08ff */
[----:B------:R2:W1:Y:S02]  /*1830*/  SYNCS.PHASECHK.TRANS64.TRYWAIT P0, [UR8+0x38], R4 ;  /* 0x00003804ff0075a7 */ /* 0x0004640008001108 */
[----:B------:R-:W3:Y:S02]  /*1840*/  LDCU UR8, c[0x0][0x38c] ;  /* 0x00007180ff0877ac */ /* 0x000ee40008000800 */
[----:B---3--:R-:W-:-:S09]  /*1850*/  UISETP.GE.AND UP0, UPT, UR8, 0x1, UPT ;  /* 0x000000010800788c */ /* 0x008fd2000bf06270 */
[----:B--2---:R-:W-:Y:S05]  /*1860*/  BRA.U !UP0, `(.L_x_25) ;  /* 0x0000000108ec7547 */ /* 0x004fea000b800000 */
[----:B------:R-:W-:Y:S01]  /*1870*/  SHF.R.S32.HI R4, RZ, 0x1, R21 ;  /* 0x00000001ff047819 */ /* 0x000fe20000011415 */
[----:B------:R-:W-:Y:S01]  /*1880*/  IMAD R20, R20, 0x2, R11 ;  /* 0x0000000214147824 */ /* 0x000fe200078e020b */
[----:B------:R-:W-:Y:S01]  /*1890*/  UIADD3 UR40, UP2, UPT, UR42, 0x80, URZ ;  /* 0x000000802a287890 */ /* 0x000fe2000ff5e0ff */
[----:B------:R-:W-:Y:S01]  /*18a0*/  @!P4 IMAD.MOV.U32 R5, RZ, RZ, 0xd000 ;  /* 0x0000d000ff05c424 */ /* 0x000fe200078e00ff */
[----:B------:R-:W-:Y:S01]  /*18b0*/  R2UR UR11, R4 ;  /* 0x00000000040b72ca */ /* 0x000fe200000e0000 */
[----:B------:R-:W-:Y:S01]  /*18c0*/  UIADD3 UR38, UP1, UPT, UR42, 0x280, URZ ;  /* 0x000002802a267890 */ /* 0x000fe2000ff3e0ff */
[----:B------:R-:W-:Y:S01]  /*18d0*/  R2UR UR27, R20 ;  /* 0x00000000141b72ca */ /* 0x000fe200000e0000 */
[----:B------:R-:W-:Y:S02]  /*18e0*/  UIADD3 UR30, UP0, UPT, UR42, 0x180, URZ ;  /* 0x000001802a1e7890 */ /* 0x000fe4000ff1e0ff */
[----:B------:R-:W-:Y:S02]  /*18f0*/  UIADD3.X UR41, UPT, UPT, URZ, UR43, URZ, UP2, !UPT ;  /* 0x0000002bff297290 */ /* 0x000fe400097fe4ff */
[----:B------:R-:W-:-:S02]  /*1900*/  UIADD3.X UR39, UPT, UPT, URZ, UR43, URZ, UP1, !UPT ;  /* 0x0000002bff277290 */ /* 0x000fc40008ffe4ff */
[----:B------:R-:W-:Y:S01]  /*1910*/  UIADD3.X UR31, UPT, UPT, URZ, UR43, URZ, UP0, !UPT ;  /* 0x0000002bff1f7290 */ /* 0x000fe200087fe4ff */
[----:B------:R-:W-:Y:S01]  /*1920*/  UMOV UR21, UR14 ;  /* 0x0000000e00157c82 */ /* 0x000fe20008000000 */
[----:B------:R-:W-:Y:S02]  /*1930*/  UMOV UR12, URZ ;  /* 0x000000ff000c7c82 */ /* 0x000fe40008000000 */
[----:B------:R-:W-:Y:S02]  /*1940*/  ULEA UR11, UR11, UR4, 0x1 ;  /* 0x000000040b0b7291 */ /* 0x000fe4000f8e08ff */
[----:B------:R-:W-:Y:S02]  /*1950*/  USHF.L.U32 UR27, UR27, 0x5, URZ ;  /* 0x000000051b1b7899 */ /* 0x000fe400080006ff */
[----:B------:R-:W-:Y:S01]  /*1960*/  USHF.L.U32 UR35, UR11, 0x7, URZ ;  /* 0x000000070b237899 */ /* 0x000fe200080006ff */
[----:B------:R-:W-:-:S11]  /*1970*/  UMOV UR10, URZ ;  /* 0x000000ff000a7c82 */ /* 0x000fd60008000000 */
.L_x_28:
[----:B------:R-:W-:Y:S01]  /*1980*/  ULEA UR9, UR21, UR6, 0x3 ;  /* 0x0000000615097291 */ /* 0x000fe2000f8e18ff */
[----:B-1-3--:R-:W-:Y:S11]  /*1990*/  @P0 BRA `(.L_x_26) ;  /* 0x00000000000c0947 */ /* 0x00aff60003800000 */
[----:B------:R-:W-:-:S04]  /*19a0*/  SHF.L.U32 R7, R17, 0x1f, RZ ;  /* 0x0000001f11077819 */ /* 0x000fc800000006ff */
[----:B------:R-:W1:Y:S02]  /*19b0*/  SYNCS.PHASECHK.TRANS64.TRYWAIT P0, [UR9+0x38], R7 ;  /* 0x00003807ff0075a7 */ /* 0x000e640008001109 */
[----:B-1----:R-:W-:Y:S05]  /*19c0*/  @!P0 BRA `(.L_x_27) ;  /* 0x0000007000f08947 */ /* 0x002fea0003800000 */
.L_x_26:
[----:B------:R-:W-:Y:S01]  /*19d0*/  UIADD3 UR14, UPT, UPT, UR21, 0x1, URZ ;  /* 0x00000001150e7890 */ /* 0x000fe2000fffe0ff */
[----:B------:R2:W-:Y:S01]  /*19e0*/  @!P4 SYNCS.ARRIVE.TRANS64 RZ, [UR9], R5 ;  /* 0x00000005ffffc9a7 */ /* 0x0005e20008000009 */
[----:B------:R-:W-:Y:S02]  /*19f0*/  ULEA UR32, UR21, UR6, 0xe ;  /* 0x0000000615207291 */ /* 0x000fe4000f8e70ff */
[----:B------:R-:W-:Y:S02]  /*1a00*/  UISETP.NE.AND UP0, UPT, UR14, 0x7, UPT ;  /* 0x000000070e00788c */ /* 0x000fe4000bf05270 */
[----:B------:R-:W-:Y:S02]  /*1a10*/  ULEA UR16, UR21, UR6, 0xd ;  /* 0x0000000615107291 */ /* 0x000fe4000f8e68ff */
[----:B------:R-:W-:Y:S02]  /*1a20*/  USEL UR13, URZ, 0x1, UP0 ;  /* 0x00000001ff0d7887 */ /* 0x000fe40008000000 */
[----:B------:R-:W-:-:S02]  /*1a30*/  USEL UR14, UR14, URZ, UP0 ;  /* 0x000000ff0e0e7287 */ /* 0x000fc40008000000 */
[----:B------:R-:W-:Y:S02]  /*1a40*/  USHF.L.U32 UR26, UR12, 0x7, URZ ;  /* 0x000000070c1a7899 */ /* 0x000fe400080006ff */
[----:B------:R-:W-:Y:S01]  /*1a50*/  ULEA UR8, UR14, UR6, 0x3 ;  /* 0x000000060e087291 */ /* 0x000fe2000f8e18ff */
[----:B------:R-:W-:Y:S01]  /*1a60*/  LOP3.LUT R17, R17, UR13, RZ, 0x3c, !PT ;  /* 0x0000000d11117c12 */ /* 0x000fe2000f8e3cff */
[----:B------:R-:W-:Y:S02]  /*1a70*/  USHF.L.U32 UR34, UR12, 0x6, URZ ;  /* 0x000000060c227899 */ /* 0x000fe400080006ff */
[----:B------:R-:W-:Y:S01]  /*1a80*/  ULOP3.LUT UR33, UR9, 0xfefffff8, URZ, 0xc0, !UPT ;  /* 0xfefffff809217892 */ /* 0x000fe2000f8ec0ff */
[----:B-1----:R-:W-:Y:S01]  /*1a90*/  SHF.L.U32 R4, R17, 0x1f, RZ ;  /* 0x0000001f11047819 */ /* 0x002fe200000006ff */
[----:B------:R-:W-:Y:S02]  /*1aa0*/  UIADD3 UR32, UPT, UPT, UR32, 0x8400, URZ ;  /* 0x0000840020207890 */ /* 0x000fe4000fffe0ff */
[----:B------:R-:W-:Y:S01]  /*1ab0*/  UIADD3 UR24, UPT, UPT, UR16, 0x24400, URZ ;  /* 0x0002440010187890 */ /* 0x000fe2000fffe0ff */
[----:B------:R2:W3:Y:S01]  /*1ac0*/  SYNCS.PHASECHK.TRANS64.TRYWAIT P0, [UR8+0x38], R4 ;  /* 0x00003804ff0075a7 */ /* 0x0004e20008001108 */
[----:B------:R-:W-:-:S02]  /*1ad0*/  ULEA UR8, UR21, UR6, 0xb ;  /* 0x0000000615087291 */ /* 0x000fc4000f8e58ff */
[----:B------:R-:W-:Y:S02]  /*1ae0*/  UIADD3 UR16, UPT, UPT, UR16, 0x25400, URZ ;  /* 0x0002540010107890 */ /* 0x000fe4000fffe0ff */
[----:B------:R-:W-:Y:S02]  /*1af0*/  UIADD3 UR18, UPT, UPT, UR26, 0x40, URZ ;  /* 0x000000401a127890 */ /* 0x000fe4000fffe0ff */
[----:B------:R-:W-:Y:S02]  /*1b00*/  ULOP3.LUT UR9, UR9, 0xfefffff8, URZ, 0xc0, !UPT ;  /* 0xfefffff809097892 */ /* 0x000fe4000f8ec0ff */
[----:B------:R-:W-:Y:S01]  /*1b10*/  UIADD3 UR8, UPT, UPT, UR8, 0x32400, URZ ;  /* 0x0003240008087890 */ /* 0x000fe2000fffe0ff */
[----:B------:R-:W-:Y:S01]  /*1b20*/  UMOV UR22, 0x0 ;  /* 0x0000000000167882 */ /* 0x000fe20000000000 */
[----:B------:R-:W-:Y:S01]  /*1b30*/  UMOV UR23, 0x10000000 ;  /* 0x1000000000177882 */ /* 0x000fe20000000000 */
[----:B------:R-:W-:Y:S01]  /*1b40*/  UMOV UR28, UR36 ;  /* 0x00000024001c7c82 */ /* 0x000fe20008000000 */
[----:B------:R-:W-:Y:S01]  /*1b50*/  UMOV UR25, UR33 ;  /* 0x0000002100197c82 */ /* 0x000fe20008000000 */
[----:B------:R-:W-:Y:S01]  /*1b60*/  UMOV UR19, UR27 ;  /* 0x0000001b00137c82 */ /* 0x000fe20008000000 */
[----:B------:R-:W-:Y:S01]  /*1b70*/  UMOV UR20, UR36 ;  /* 0x0000002400147c82 */ /* 0x000fe20008000000 */
[----:B------:R-:W-:Y:S01]  /*1b80*/  UMOV UR17, UR33 ;  /* 0x0000002100117c82 */ /* 0x000fe20008000000 */
[----:B------:R-:W-:Y:S01]  /*1b90*/  UTMALDG.3D.2CTA [UR32], [UR40], desc[UR22] ;  /* 0x00001620280075b4 */ /* 0x000fe20008211000 */
[----:B------:R-:W-:Y:S01]  /*1ba0*/  UMOV UR13, UR36 ;  /* 0x00000024000d7c82 */ /* 0x000fe20008000000 */
[----:B------:R-:W-:Y:S01]  /*1bb0*/  UMOV UR21, UR14 ;  /* 0x0000000e00157c82 */ /* 0x000fe20008000000 */
[----:B------:R-:W-:Y:S01]  /*1bc0*/  UTMALDG.3D.2CTA [UR24], [UR38], desc[UR22] ;  /* 0x00001618260075b4 */ /* 0x000fe20008211000 */
[----:B------:R-:W-:Y:S01]  /*1bd0*/  UTMALDG.3D.2CTA [UR16], [UR38], desc[UR22] ;  /* 0x00001610260075b4 */ /* 0x000fe20008211000 */
[----:B------:R1:W-:Y:S02]  /*1be0*/  UTMALDG.4D.2CTA [UR8], [UR30], desc[UR22] ;  /* 0x000016081e0075b4 */ /* 0x0003e40008219000 */
[----:B-1----:R-:W-:-:S04]  /*1bf0*/  UIADD3 UR12, UPT, UPT, UR12, 0x1, URZ ;  /* 0x000000010c0c7890 */ /* 0x002fc8000fffe0ff */
[----:B------:R-:W-:-:S09]  /*1c00*/  UISETP.NE.AND UP0, UPT, UR12, UR15, UPT ;  /* 0x0000000f0c00728c */ /* 0x000fd2000bf05270 */
[----:B--2---:R-:W-:Y:S05]  /*1c10*/  BRA.U UP0, `(.L_x_28) ;  /* 0xfffffffd00587547 */ /* 0x004fea000b83ffff */
.L_x_25:
[----:B------:R-:W-:Y:S01]  /*1c20*/  LEA R8, R16, UR6, 0x3 ;  /* 0x0000000610087c11 */ /* 0x000fe2000f8e18ff */
[----:B------:R-:W-:Y:S01]  /*1c30*/  @!P1 SYNCS.ARRIVE.TRANS64.A1T0 RZ, [UR6+0xb8], RZ ;  /* 0x0000b8ffffff99a7 */ /* 0x000fe20008100006 */
[----:B------:R-:W-:Y:S01]  /*1c40*/  SHF.L.U32 R5, R15, 0x1f, RZ ;  /* 0x0000001f0f057819 */ /* 0x000fe200000006ff */
[----:B------:R-:W-:-:S03]  /*1c50*/  NOP ;  /* 0x0000000000007918 */ /* 0x000fc60000000000 */
[----:B-1-3--:R-:W1:Y:S01]  /*1c60*/  SYNCS.PHASECHK.TRANS64.TRYWAIT P0, [R8+URZ+0xc0], R5 ;  /* 0x0000c005080075a7 */ /* 0x00ae6200080011ff */
[----:B------:R-:W-:Y:S01]  /*1c70*/  LEA R4, R16, UR6, 0x4 ;  /* 0x0000000610047c11 */ /* 0x000fe2000f8e20ff */
[----:B-1----:R-:W-:Y:S06]  /*1c80*/  @!P0 BRA `(.L_x_29) ;  /* 0x0000007000588947 */ /* 0x002fec0003800000 */
.L_x_142:
[----:B-1----:R-:W1:Y:S01]  /*1c90*/  LDS.128 R4, [R4+0x130] ;  /* 0x0001300004047984 */ /* 0x002e620000000c00 */
[----:B------:R-:W-:Y:S01]  /*1ca0*/  ISETP.GE.AND P0, PT, R2, 0x1, PT ;  /* 0x000000010200780c */ /* 0x000fe20003f06270 */
[----:B------:R-:W-:Y:S01]  /*1cb0*/  VIADD R8, R8, 0xd0 ;  /* 0x000000d008087836 */ /* 0x000fe20000000000 */
[----:B------:R-:W-:Y:S01]  /*1cc0*/  @!PT LDS RZ, [RZ] ;  /* 0x00000000fffff984 */ /* 0x000fe20000000800 */
[----:B------:R-:W-:Y:S01]  /*1cd0*/  @!PT LDS RZ, [RZ] ;  /* 0x00000000fffff984 */ /* 0x000fe20000000800 */
[----:B------:R-:W-:Y:S01]  /*1ce0*/  @!PT LDS RZ, [RZ] ;  /* 0x00000000fffff984 */ /* 0x000fe20000000800 */
[----:B------:R-:W-:Y:S01]  /*1cf0*/  @!PT LDS RZ, [RZ] ;  /* 0x00000000fffff984 */ /* 0x000fe20000000800 */
[----:B------:R2:W-:Y:S06]  /*1d00*/  MEMBAR.ALL.CTA ;  /* 0x0000000000007992 */ /* 0x0005ec0000008000 */
[----:B--2---:R-:W2:Y:S01]  /*1d10*/  FENCE.VIEW.ASYNC.S ;  /* 0x00000000000073c6 */ /* 0x004ea20000000000 */
[----:B------:R-:W-:-:S04]  /*1d20*/  PRMT R8, RZ, 0x654, R8 ;  /* 0x00000654ff087816 */ /* 0x000fc80000000008 */
[----:B--2---:R2:W-:Y:S01]  /*1d30*/  SYNCS.ARRIVE.TRANS64.RED.A1T0 RZ, [R8+URZ], RZ ;  /* 0x000000ff08ff79a7 */ /* 0x0045e200081004ff */
[----:B-1----:R-:W-:-:S13]  /*1d40*/  LOP3.LUT P2, RZ, R6, 0x1, RZ, 0xc0, !PT ;  /* 0x0000000106ff7812 */ /* 0x002fda000784c0ff */
[----:B------:R-:W-:Y:S01]  /*1d50*/  @P2 SHF.R.U32.HI R9, RZ, 0x10, R5 ;  /* 0x00000010ff092819 */ /* 0x000fe20000011605 */
[----:B------:R-:W-:Y:S01]  /*1d60*/  VOTEU.ANY UP0, P2 ;  /* 0x0000000000ff7886 */ /* 0x000fe20001000100 */
[----:B------:R-:W-:Y:S02]  /*1d70*/  @P2 MOV R13, R4 ;  /* 0x00000004000d2202 */ /* 0x000fe40000000f00 */
[----:B------:R-:W-:Y:S02]  /*1d80*/  @P2 R2UR.BROADCAST UR8, R9 ;  /* 0x00000000090822ca */ /* 0x000fe400008e0000 */
[----:B------:R-:W-:-:S11]  /*1d90*/  @P2 LOP3.LUT R10, R5, 0xffff, RZ, 0xc0, !PT ;  /* 0x0000ffff050a2812 */ /* 0x000fd600078ec0ff */
[----:B------:R-:W-:Y:S01]  /*1da0*/  @UP0 UMOV UR36, UR8 ;  /* 0x0000000800240c82 */ /* 0x000fe20008000000 */
[----:B--2---:R-:W-:Y:S05]  /*1db0*/  @!P0 BRA `(.L_x_30) ;  /* 0x0000000000b88947 */ /* 0x004fea0003800000 */
[----:B------:R-:W4:Y:S01]  /*1dc0*/  LDC.64 R6, c[0x0][0xd18] ;  /* 0x00034600ff067b82 */ /* 0x000f220000000a00 */
[----:B------:R-:W-:-:S07]  /*1dd0*/  ISETP.NE.AND P3, PT, R2, 0x1, PT ;  /* 0x000000010200780c */ /* 0x000fce0003f65270 */
[----:B------:R-:W1:Y:S08]  /*1de0*/  LDC.64 R8, c[0x0][0xd10] ;  /* 0x00034400ff087b82 */ /* 0x000e700000000a00 */
[----:B------:R-:W2:Y:S08]  /*1df0*/  LDC R18, c[0x0][0xd20] ;  /* 0x00034800ff127b82 */ /* 0x000eb00000000800 */
[----:B------:R-:W3:Y:S01]  /*1e00*/  LDC R20, c[0x0][0xd0c] ;  /* 0x00034300ff147b82 */ /* 0x000ee20000000800 */
[----:B----4-:R-:W-:Y:S01]  /*1e10*/  IMAD.HI.U32 R19, R0, R7, RZ ;  /* 0x0000000700137227 */ /* 0x010fe200078e00ff */
[----:B------:R-:W-:-:S03]  /*1e20*/  ISETP.NE.AND P0, PT, R6, 0x1, PT ;  /* 0x000000010600780c */ /* 0x000fc60003f05270 */
[----:B------:R-:W-:-:S03]  /*1e30*/  IMAD.HI.U32 R7, R10, R7, RZ ;  /* 0x000000070a077227 */ /* 0x000fc600078e00ff */
[----:B------:R-:W4:Y:S01]  /*1e40*/  LDC.64 R4, c[0x0][0xd28] ;  /* 0x00034a00ff047b82 */ /* 0x000f220000000a00 */
[----:B-1----:R-:W-:-:S04]  /*1e50*/  IMAD.HI.U32 R22, R3, R8, RZ ;  /* 0x0000000803167227 */ /* 0x002fc800078e00ff */
[----:B------:R-:W-:Y:S01]  /*1e60*/  IMAD.HI.U32 R24, R13, R8, RZ ;  /* 0x000000080d187227 */ /* 0x000fe200078e00ff */
[----:B------:R-:W-:Y:S02]  /*1e70*/  SHF.R.U32.HI R22, RZ, R9, R22 ;  /* 0x00000009ff167219 */ /* 0x000fe40000011616 */
[-C--:B--2---:R-:W-:Y:S02]  /*1e80*/  SHF.R.U32.HI R19, RZ, R18.reuse, R19 ;  /* 0x00000012ff137219 */ /* 0x084fe40000011613 */
[----:B------:R-:W-:Y:S02]  /*1e90*/  SHF.R.U32.HI R7, RZ, R18, R7 ;  /* 0x00000012ff077219 */ /* 0x000fe40000011607 */
[----:B------:R-:W-:Y:S02]  /*1ea0*/  SEL R19, R0, R19, !P0 ;  /* 0x0000001300137207 */ /* 0x000fe40004000000 */
[----:B------:R-:W-:Y:S02]  /*1eb0*/  SHF.R.U32.HI R24, RZ, R9, R24 ;  /* 0x00000009ff187219 */ /* 0x000fe40000011618 */
[----:B---3--:R-:W-:-:S02]  /*1ec0*/  ISETP.NE.AND P1, PT, R20, 0x1, PT ;  /* 0x000000011400780c */ /* 0x008fc40003f25270 */
[----:B------:R-:W-:Y:S02]  /*1ed0*/  SEL R7, R10, R7, !P0 ;  /* 0x000000070a077207 */ /* 0x000fe40004000000 */
[----:B------:R-:W-:Y:S02]  /*1ee0*/  SEL R21, R3, R22, !P1 ;  /* 0x0000001603157207 */ /* 0x000fe40004800000 */
[----:B------:R-:W-:Y:S01]  /*1ef0*/  SEL R9, R13, R24, !P1 ;  /* 0x000000180d097207 */ /* 0x000fe20004800000 */
[----:B----4-:R-:W-:-:S04]  /*1f00*/  IMAD.HI.U32 R22, R19, R4, RZ ;  /* 0x0000000413167227 */ /* 0x010fc800078e00ff */
[----:B------:R-:W-:Y:S01]  /*1f10*/  IMAD.HI.U32 R8, R21, R4, RZ ;  /* 0x0000000415087227 */ /* 0x000fe200078e00ff */
[----:B------:R-:W-:-:S04]  /*1f20*/  @P3 SHF.R.U32.HI R19, RZ, R5, R22 ;  /* 0x00000005ff133219 */ /* 0x000fc80000011616 */
[----:B------:R-:W-:Y:S01]  /*1f30*/  @P3 SHF.R.U32.HI R21, RZ, R5, R8 ;  /* 0x00000005ff153219 */ /* 0x000fe20000011608 */
[----:B------:R-:W-:-:S04]  /*1f40*/  IMAD R19, R2, R19, RZ ;  /* 0x0000001302137224 */ /* 0x000fc800078e02ff */
[----:B------:R-:W-:Y:S01]  /*1f50*/  IMAD R8, R2, R21, RZ ;  /* 0x0000001502087224 */ /* 0x000fe200078e02ff */
[C---:B------:R-:W-:Y:S02]  /*1f60*/  ISETP.GE.AND P0, PT, R7.reuse, R19, PT ;  /* 0x000000130700720c */ /* 0x040fe40003f06270 */
[----:B------:R-:W-:Y:S02]  /*1f70*/  IADD3 R19, PT, PT, -R7, RZ, RZ ;  /* 0x000000ff07137210 */ /* 0x000fe40007ffe1ff */
[----:B------:R-:W-:Y:S01]  /*1f80*/  ISETP.GE.OR P0, PT, R9, R8, P0 ;  /* 0x000000080900720c */ /* 0x000fe20000706670 */
[----:B------:R-:W-:-:S04]  /*1f90*/  IMAD.HI.U32 R8, R7, R4, RZ ;  /* 0x0000000407087227 */ /* 0x000fc800078e00ff */
[----:B------:R-:W-:Y:S01]  /*1fa0*/  IMAD R10, R6, R19, R10 ;  /* 0x00000013060a7224 */ /* 0x000fe200078e020a */
[----:B------:R-:W-:-:S04]  /*1fb0*/  SHF.R.U32.HI R8, RZ, R5, R8 ;  /* 0x00000005ff087219 */ /* 0x000fc80000011608 */
[----:B------:R-:W-:-:S03]  /*1fc0*/  SEL R8, R7, R8, !P3 ;  /* 0x0000000807087207 */ /* 0x000fc60005800000 */
[----:B------:R-:W-:-:S04]  /*1fd0*/  @!P0 IMAD.HI.U32 R18, R9, R4, RZ ;  /* 0x0000000409128227 */ /* 0x000fc800078e00ff */
[----:B------:R-:W-:Y:S01]  /*1fe0*/  IMAD.MOV R4, RZ, RZ, -R8 ;  /* 0x000000ffff047224 */ /* 0x000fe200078e0a08 */
[----:B------:R-:W-:-:S03]  /*1ff0*/  @!P0 SHF.R.U32.HI R18, RZ, R5, R18 ;  /* 0x00000005ff128219 */ /* 0x000fc60000011612 */
[----:B------:R-:W-:Y:S01]  /*2000*/  IMAD R4, R2, R4, R7 ;  /* 0x0000000402047224 */ /* 0x000fe200078e0207 */
        /* <DEDUP_REMOVED lines=9> */
.L_x_30:
[----:B------:R-:W1:Y:S02]  /*20a0*/  LDCU UR8, c[0x0][0xd30] ;  /* 0x0001a600ff0877ac */ /* 0x000e640008000800 */
[----:B-1----:R-:W-:-:S09]  /*20b0*/  UISETP.NE.AND UP0, UPT, UR8, 0x1, UPT ;  /* 0x000000010800788c */ /* 0x002fd2000bf05270 */
        /* <DEDUP_REMOVED lines=16> */
[----:B------:R-:W-:-:S07]  /*21c0*/  IMAD R10, R5, R4, R10 ;  /* 0x00000004050a7224 */ /* 0x000fce00078e020a */
.L_x_31:
[----:B------:R-:W-:Y:S01]  /*21d0*/  VIADD R16, R16, 0x1 ;  /* 0x0000000110107836 */ /* 0x000fe20000000000 */
[----:B------:R-:W-:Y:S01]  /*21e0*/  PLOP3.LUT P1, PT, PT, PT, PT, 0x80, 0x8 ;  /* 0x000000000008781c */ /* 0x000fe20003f2f070 */
[----:B------:R-:W-:Y:S02]  /*21f0*/  IMAD.IADD R21, R13, 0x1, R58 ;  /* 0x000000010d157824 */ /* 0x000fe400078e023a */
[----:B------:R-:W-:Y:S01]  /*2200*/  IMAD.IADD R20, R10, 0x1, R51 ;  /* 0x000000010a147824 */ /* 0x000fe200078e0233 */
[----:B------:R-:W-:-:S04]  /*2210*/  ISETP.NE.AND P0, PT, R16, 0x2, PT ;  /* 0x000000021000780c */ /* 0x000fc80003f05270 */
[----:B------:R-:W-:Y:S02]  /*2220*/  SEL R4, RZ, 0x1, P0 ;  /* 0x00000001ff047807 */ /* 0x000fe40000000000 */
[----:B------:R-:W-:Y:S02]  /*2230*/  SEL R16, R16, RZ, P0 ;  /* 0x000000ff10107207 */ /* 0x000fe40000000000 */
[----:B------:R-:W-:Y:S01]  /*2240*/  LOP3.LUT R15, R15, R4, RZ, 0x3c, !PT ;  /* 0x000000040f0f7212 */ /* 0x000fe200078e3cff */
[----:B------:R-:W-:Y:S06]  /*2250*/  @P2 BRA `(.L_x_32) ;  /* 0xfffffff400242947 */ /* 0x000fec000383ffff */
[----:B------:R-:W-:Y:S01]  /*2260*/  UIADD3 UR6, UPT, UPT, UR6, 0x38, URZ ;  /* 0x0000003806067890 */ /* 0x000fe2000fffe0ff */
[----:B------:R-:W-:-:S03]  /*2270*/  SHF.L.U32 R3, R17, 0x1f, RZ ;  /* 0x0000001f11037819 */ /* 0x000fc600000006ff */
[----:B------:R-:W-:-:S09]  /*2280*/  ULEA UR4, UR14, UR6, 0x3 ;  /* 0x000000060e047291 */ /* 0x000fd2000f8e18ff */
[----:B------:R-:W1:Y:S02]  /*2290*/  SYNCS.PHASECHK.TRANS64.TRYWAIT P0, [UR4], R3 ;  /* 0x00000003ff0075a7 */ /* 0x000e640008001104 */
[----:B-1----:R-:W-:Y:S05]  /*22a0*/  @!P0 BRA `(.L_x_33) ;  /* 0x0000006800e48947 */ /* 0x002fea0003800000 */
.L_x_144:
[----:B------:R-:W-:-:S04]  /*22b0*/  UIADD3 UR5, UPT, UPT, UR14, 0x1, URZ ;  /* 0x000000010e057890 */ /* 0x000fc8000fffe0ff */
[----:B------:R-:W-:-:S04]  /*22c0*/  UISETP.NE.AND UP0, UPT, UR5, 0x7, UPT ;  /* 0x000000070500788c */ /* 0x000fc8000bf05270 */
[----:B------:R-:W-:Y:S02]  /*22d0*/  USEL UR7, URZ, 0x1, UP0 ;  /* 0x00000001ff077887 */ /* 0x000fe40008000000 */
[----:B------:R-:W-:-:S04]  /*22e0*/  USEL UR5, UR5, URZ, UP0 ;  /* 0x000000ff05057287 */ /* 0x000fc80008000000 */
[----:B------:R-:W-:Y:S01]  /*22f0*/  ULEA UR4, UR5, UR6, 0x3 ;  /* 0x0000000605047291 */ /* 0x000fe2000f8e18ff */
[----:B------:R-:W-:-:S04]  /*2300*/  LOP3.LUT R2, R17, UR7, RZ, 0x3c, !PT ;  /* 0x0000000711027c12 */ /* 0x000fc8000f8e3cff */
[----:B-1----:R-:W-:-:S04]  /*2310*/  SHF.L.U32 R3, R2, 0x1f, RZ ;  /* 0x0000001f02037819 */ /* 0x002fc800000006ff */
[----:B------:R-:W1:Y:S02]  /*2320*/  SYNCS.PHASECHK.TRANS64.TRYWAIT P0, [UR4], R3 ;  /* 0x00000003ff0075a7 */ /* 0x000e640008001104 */
[----:B-1----:R-:W-:Y:S05]  /*2330*/  @!P0 BRA `(.L_x_34) ;  /* 0x0000006800d88947 */ /* 0x002fea0003800000 */
.L_x_146:
        /* <DEDUP_REMOVED lines=9> */
.L_x_148:
        /* <DEDUP_REMOVED lines=9> */
.L_x_150:
        /* <DEDUP_REMOVED lines=9> */
.L_x_152:
        /* <DEDUP_REMOVED lines=9> */
.L_x_154:
[----:B------:R-:W-:-:S04]  /*2580*/  UIADD3 UR5, UPT, UPT, UR5, 0x1, URZ ;  /* 0x0000000105057890 */ /* 0x000fc8000fffe0ff */
[----:B------:R-:W-:-:S04]  /*2590*/  UISETP.NE.AND UP0, UPT, UR5, 0x7, UPT ;  /* 0x000000070500788c */ /* 0x000fc8000bf05270 */
[----:B------:R-:W-:Y:S02]  /*25a0*/  USEL UR4, URZ, 0x1, UP0 ;  /* 0x00000001ff047887 */ /* 0x000fe40008000000 */
[----:B------:R-:W-:-:S04]  /*25b0*/  USEL UR5, UR5, URZ, UP0 ;  /* 0x000000ff05057287 */ /* 0x000fc80008000000 */
[----:B------:R-:W-:Y:S01]  /*25c0*/  ULEA UR5, UR5, UR6, 0x3 ;  /* 0x0000000605057291 */ /* 0x000fe2000f8e18ff */
[----:B-1----:R-:W-:-:S04]  /*25d0*/  LOP3.LUT R3, R2, UR4, RZ, 0x3c, !PT ;  /* 0x0000000402037c12 */ /* 0x002fc8000f8e3cff */
[----:B------:R-:W-:Y:S01]  /*25e0*/  SHF.L.U32 R3, R3, 0x1f, RZ ;  /* 0x0000001f03037819 */ /* 0x000fe200000006ff */
[----:B----4-:R-:W-:-:S07]  /*25f0*/  IMAD.U32 R0, RZ, RZ, UR5 ;  /* 0x00000005ff007e24 */ /* 0x010fce000f8e00ff */
.L_x_39:
[----:B-1----:R1:W2:Y:S02]  /*2600*/  SYNCS.PHASECHK.TRANS64.TRYWAIT P0, [R0+URZ], R3 ;  /* 0x00000003000075a7 */ /* 0x0022a400080011ff */
[----:B--2---:R-:W-:Y:S05]  /*2610*/  @!P0 NANOSLEEP.SYNCS 0x989680 ;  /* 0x009896800000895d */ /* 0x004fea0003900000 */
[----:B------:R-:W2:Y:S02]  /*2620*/  @!P0 SYNCS.PHASECHK.TRANS64 P0, [R0+URZ], R3 ;  /* 0x00000003000085a7 */ /* 0x000ea400080010ff */
[----:B--2---:R-:W-:Y:S05]  /*2630*/  @P0 EXIT ;  /* 0x000000000000094d */ /* 0x004fea0003800000 */
[----:B------:R-:W-:Y:S05]  /*2640*/  BRA `(.L_x_39) ;  /* 0xfffffffc00ec7947 */ /* 0x000fea000383ffff */
.L_x_22:
[----:B------:R-:W-:-:S04]  /*2650*/  UISETP.NE.AND UP1, UPT, UR37, URZ, UPT ;  /* 0x000000ff2500728c */ /* 0x000fc8000bf25270 */
[----:B------:R-:W-:-:S09]  /*2660*/  UISETP.NE.OR UP1, UPT, UR10, 0x1, UP1 ;  /* 0x000000010a00788c */ /* 0x000fd20008f25670 */
[----:B------:R-:W-:Y:S05]  /*2670*/  BRA.U UP1, `(.L_x_40) ;  /* 0x0000000501487547 */ /* 0x000fea000b800000 */
[----:B------:R-:W-:Y:S01]  /*2680*/  ISETP.GE.U32.AND P2, PT, R3, 0x2, PT ;  /* 0x000000020300780c */ /* 0x000fe20003f46070 */
[----:B------:R-:W-:Y:S01]  /*2690*/  IMAD.MOV.U32 R12, RZ, RZ, 0x1 ;  /* 0x00000001ff0c7424 */ /* 0x000fe200078e00ff */
[----:B------:R-:W-:Y:S02]  /*26a0*/  CS2R R10, SRZ ;  /* 0x00000000000a7805 */ /* 0x000fe4000001ff00 */
[----:B------:R-:W-:Y:S01]  /*26b0*/  CS2R R8, SRZ ;  /* 0x0000000000087805 */ /* 0x000fe2000001ff00 */
[----:B------:R-:W-:Y:S01]  /*26c0*/  UMOV UR4, 0x400 ;  /* 0x0000040000047882 */ /* 0x000fe20000000000 */
[----:B------:R-:W-:Y:S01]  /*26d0*/  UMOV UR6, URZ ;  /* 0x000000ff00067c82 */ /* 0x000fe20008000000 */
[----:B------:R-:W-:-:S12]  /*26e0*/  ULEA UR37, UR37, UR4, 0x18 ;  /* 0x0000000425257291 */ /* 0x000fd8000f8ec0ff */
.L_x_44:
[----:B------:R-:W-:Y:S02]  /*26f0*/  LEA R0, R8, UR37, 0x3 ;  /* 0x0000002508007c11 */ /* 0x000fe4000f8e18ff */
[----:B------:R-:W-:-:S03]  /*2700*/  SHF.L.U32 R5, R9, 0x1f, RZ ;  /* 0x0000001f09057819 */ /* 0x000fc600000006ff */
[----:B------:R-:W-:Y:S01]  /*2710*/  VIADD R4, R0, 0x110 ;  /* 0x0000011000047836 */ /* 0x000fe20000000000 */
[----:B------:R-:W1:Y:S02]  /*2720*/  SYNCS.PHASECHK.TRANS64.TRYWAIT P0, [R0+URZ+0x100], R5 ;  /* 0x00010005000075a7 */ /* 0x000e6400080011ff */
[----:B-1----:R-:W-:Y:S05]  /*2730*/  @!P0 BRA `(.L_x_41) ;  /* 0x0000006800508947 */ /* 0x002fea0003800000 */
.L_x_155:
[----:B------:R-:W-:Y:S01]  /*2740*/  ULEA UR5, UR6, UR37, 0x3 ;  /* 0x0000002506057291 */ /* 0x000fe2000f8e18ff */
[----:B------:R-:W-:Y:S01]  /*2750*/  PRMT R4, RZ, 0x654, R4 ;  /* 0x00000654ff047816 */ /* 0x000fe20000000004 */
[----:B-1----:R-:W-:Y:S01]  /*2760*/  @!P2 IMAD.MOV.U32 R5, RZ, RZ, 0x10 ;  /* 0x00000010ff05a424 */ /* 0x002fe200078e00ff */
[----:B------:R-:W-:Y:S01]  /*2770*/  SHF.L.U32 R7, R12, 0x1f, RZ ;  /* 0x0000001f0c077819 */ /* 0x000fe200000006ff */
[----:B------:R-:W-:Y:S01]  /*2780*/  UIADD3 UR4, UPT, UPT, UR5, 0xc0, URZ ;  /* 0x000000c005047890 */ /* 0x000fe2000fffe0ff */
[----:B------:R1:W-:Y:S05]  /*2790*/  SYNCS.ARRIVE.TRANS64.RED.A1T0 RZ, [R4+URZ], RZ ;  /* 0x000000ff04ff79a7 */ /* 0x0003ea00081004ff */
[----:B------:R-:W-:Y:S01]  /*27a0*/  IMAD.U32 R0, RZ, RZ, UR4 ;  /* 0x00000004ff007e24 */ /* 0x000fe2000f8e00ff */
[----:B------:R-:W2:Y:S04]  /*27b0*/  SYNCS.PHASECHK.TRANS64.TRYWAIT P0, [UR5+0xd0], R7 ;  /* 0x0000d007ff0075a7 */ /* 0x000ea80008001105 */
[----:B------:R-:W-:Y:S01]  /*27c0*/  PRMT R13, R3, 0x654, R0 ;  /* 0x00000654030d7816 */ /* 0x000fe20000000000 */
[----:B-12---:R-:W-:Y:S06]  /*27d0*/  @!P0 BRA `(.L_x_42) ;  /* 0x00000068003c8947 */ /* 0x006fec0003800000 */
.L_x_157:
[----:B------:R-:W-:Y:S01]  /*27e0*/  ULEA UR4, UR6, UR37, 0x4 ;  /* 0x0000002506047291 */ /* 0x000fe2000f8e20ff */
[----:B------:R-:W-:Y:S01]  /*27f0*/  SEL R2, R13, R2, !P2 ;  /* 0x000000020d027207 */ /* 0x000fe20005000000 */
[----:B------:R-:W-:Y:S01]  /*2800*/  UIADD3 UR5, UPT, UPT, UR5, 0xc0, URZ ;  /* 0x000000c005057890 */ /* 0x000fe2000fffe0ff */
[----:B-1----:R-:W-:Y:S01]  /*2810*/  LEA R0, R11, UR37, 0x3 ;  /* 0x000000250b007c11 */ /* 0x002fe2000f8e18ff */
[----:B------:R-:W-:Y:S01]  /*2820*/  UIADD3 UR4, UPT, UPT, UR4, 0x130, URZ ;  /* 0x0000013004047890 */ /* 0x000fe2000fffe0ff */
[----:B------:R1:W-:Y:S01]  /*2830*/  @!P2 SYNCS.ARRIVE.TRANS64.RED RZ, [R2+URZ], R5 ;  /* 0x0000000502ffa9a7 */ /* 0x0003e200080004ff */
[----:B------:R-:W-:Y:S01]  /*2840*/  UIADD3 UR6, UPT, UPT, UR6, 0x1, URZ ;  /* 0x0000000106067890 */ /* 0x000fe2000fffe0ff */
[----:B------:R-:W-:-:S03]  /*2850*/  VIADD R8, R8, 0x1 ;  /* 0x0000000108087836 */ /* 0x000fc60000000000 */
[----:B------:R-:W-:Y:S02]  /*2860*/  UISETP.NE.AND UP0, UPT, UR6, 0x2, UPT ;  /* 0x000000020600788c */ /* 0x000fe4000bf05270 */
[----:B------:R-:W-:Y:S01]  /*2870*/  ISETP.NE.AND P0, PT, R8, 0x2, PT ;  /* 0x000000020800780c */ /* 0x000fe20003f05270 */
[----:B------:R-:W-:Y:S06]  /*2880*/  UGETNEXTWORKID.BROADCAST [UR4], [UR5] ;  /* 0x00000000040073ca */ /* 0x000fec0008000100 */
[----:B------:R-:W-:Y:S02]  /*2890*/  USEL UR4, URZ, 0x1, UP0 ;  /* 0x00000001ff047887 */ /* 0x000fe40008000000 */
[----:B------:R-:W-:-:S04]  /*28a0*/  USEL UR6, UR6, URZ, UP0 ;  /* 0x000000ff06067287 */ /* 0x000fc80008000000 */
[----:B------:R-:W-:Y:S02]  /*28b0*/  LOP3.LUT R12, R12, UR4, RZ, 0x3c, !PT ;  /* 0x000000040c0c7c12 */ /* 0x000fe4000f8e3cff */
[----:B-1----:R-:W-:-:S04]  /*28c0*/  SHF.L.U32 R5, R10, 0x1f, RZ ;  /* 0x0000001f0a057819 */ /* 0x002fc800000006ff */
[----:B------:R-:W1:Y:S02]  /*28d0*/  SYNCS.PHASECHK.TRANS64.TRYWAIT P1, [R0+URZ+0xc0], R5 ;  /* 0x0000c005000075a7 */ /* 0x000e6400080211ff */
[----:B-1----:R-:W-:Y:S05]  /*28e0*/  @!P1 BRA `(.L_x_43) ;  /* 0x0000006800109947 */ /* 0x002fea0003800000 */
.L_x_158:
[C---:B------:R-:W-:Y:S01]  /*28f0*/  LEA R4, R11.reuse, UR37, 0x4 ;  /* 0x000000250b047c11 */ /* 0x040fe2000f8e20ff */
[----:B-1----:R-:W-:Y:S01]  /*2900*/  VIADD R0, R0, 0xd0 ;  /* 0x000000d000007836 */ /* 0x002fe20000000000 */
[----:B------:R-:W-:Y:S01]  /*2910*/  SEL R8, R8, RZ, P0 ;  /* 0x000000ff08087207 */ /* 0x000fe20000000000 */
[----:B------:R-:W-:-:S03]  /*2920*/  VIADD R11, R11, 0x1 ;  /* 0x000000010b0b7836 */ /* 0x000fc60000000000 */
[----:B------:R-:W1:Y:S01]  /*2930*/  LDS.128 R4, [R4+0x130] ;  /* 0x0001300004047984 */ /* 0x000e620000000c00 */
[----:B------:R-:W-:Y:S02]  /*2940*/  PRMT R0, RZ, 0x654, R0 ;  /* 0x00000654ff007816 */ /* 0x000fe40000000000 */
[C---:B------:R-:W-:Y:S01]  /*2950*/  ISETP.NE.AND P1, PT, R11.reuse, 0x2, PT ;  /* 0x000000020b00780c */ /* 0x040fe20003f25270 */
[----:B------:R-:W-:Y:S01]  /*2960*/  @!PT LDS RZ, [RZ] ;  /* 0x00000000fffff984 */ /* 0x000fe20000000800 */
[----:B------:R-:W-:Y:S01]  /*2970*/  @!PT LDS RZ, [RZ] ;  /* 0x00000000fffff984 */ /* 0x000fe20000000800 */
[----:B------:R-:W-:Y:S01]  /*2980*/  @!PT LDS RZ, [RZ] ;  /* 0x00000000fffff984 */ /* 0x000fe20000000800 */
[----:B------:R-:W-:Y:S01]  /*2990*/  @!PT LDS RZ, [RZ] ;  /* 0x00000000fffff984 */ /* 0x000fe20000000800 */
[----:B------:R2:W-:Y:S06]  /*29a0*/  MEMBAR.ALL.CTA ;  /* 0x0000000000007992 */ /* 0x0005ec0000008000 */
[----:B--2---:R-:W2:Y:S01]  /*29b0*/  FENCE.VIEW.ASYNC.S ;  /* 0x00000000000073c6 */ /* 0x004ea20000000000 */
[----:B------:R-:W-:Y:S01]  /*29c0*/  SEL R11, R11, RZ, P1 ;  /* 0x000000ff0b0b7207 */ /* 0x000fe20000800000 */
[----:B--2---:R2:W-:Y:S01]  /*29d0*/  SYNCS.ARRIVE.TRANS64.RED.A1T0 RZ, [R0+URZ], RZ ;  /* 0x000000ff00ff79a7 */ /* 0x0045e200081004ff */
[----:B-1----:R-:W-:-:S02]  /*29e0*/  LOP3.LUT P3, RZ, R6, 0x1, RZ, 0xc0, !PT ;  /* 0x0000000106ff7812 */ /* 0x002fc4000786c0ff */
[----:B------:R-:W-:-:S04]  /*29f0*/  SEL R5, RZ, 0x1, P1 ;  /* 0x00000001ff057807 */ /* 0x000fc80000800000 */
[----:B------:R-:W-:Y:S02]  /*2a00*/  LOP3.LUT R10, R10, R5, RZ, 0x3c, !PT ;  /* 0x000000050a0a7212 */ /* 0x000fe400078e3cff */
[----:B--2---:R-:W-:-:S04]  /*2a10*/  SEL R0, RZ, 0x1, P0 ;  /* 0x00000001ff007807 */ /* 0x004fc80000000000 */
[----:B------:R-:W-:Y:S01]  /*2a20*/  LOP3.LUT R9, R9, R0, RZ, 0x3c, !PT ;  /* 0x0000000009097212 */ /* 0x000fe200078e3cff */
[----:B------:R-:W-:Y:S06]  /*2a30*/  @P3 BRA `(.L_x_44) ;  /* 0xfffffffc002c3947 */ /* 0x000fec000383ffff */
[----:B------:R-:W-:Y:S01]  /*2a40*/  ULEA UR5, UR6, UR37, 0x3 ;  /* 0x0000002506057291 */ /* 0x000fe2000f8e18ff */
[----:B------:R-:W-:-:S08]  /*2a50*/  SHF.L.U32 R3, R12, 0x1f, RZ ;  /* 0x0000001f0c037819 */ /* 0x000fd000000006ff */
[----:B------:R-:W1:Y:S02]  /*2a60*/  SYNCS.PHASECHK.TRANS64 P0, [UR5+0xd0], R3 ;  /* 0x0000d003ff0075a7 */ /* 0x000e640008001005 */
[----:B-1----:R-:W-:Y:S05]  /*2a70*/  @P0 BRA `(.L_x_45) ;  /* 0x0000000000080947 */ /* 0x002fea0003800000 */
[----:B------:R-:W1:Y:S02]  /*2a80*/  SYNCS.PHASECHK.TRANS64.TRYWAIT P0, [UR5+0xd0], R3 ;  /* 0x0000d003ff0075a7 */ /* 0x000e640008001105 */
[----:B-1----:R-:W-:Y:S05]  /*2a90*/  @!P0 BRA `(.L_x_46) ;  /* 0x0000006400b88947 */ /* 0x002fea0003800000 */
.L_x_45:
[----:B------:R-:W-:-:S04]  /*2aa0*/  UIADD3 UR4, UPT, UPT, UR6, 0x1, URZ ;  /* 0x0000000106047890 */ /* 0x000fc8000fffe0ff */
[----:B------:R-:W-:-:S04]  /*2ab0*/  UISETP.NE.AND UP0, UPT, UR4, 0x2, UPT ;  /* 0x000000020400788c */ /* 0x000fc8000bf05270 */
[----:B------:R-:W-:Y:S02]  /*2ac0*/  USEL UR7, URZ, 0x1, UP0 ;  /* 0x00000001ff077887 */ /* 0x000fe40008000000 */
[----:B------:R-:W-:-:S04]  /*2ad0*/  USEL UR4, UR4, URZ, UP0 ;  /* 0x000000ff04047287 */ /* 0x000fc80008000000 */
[----:B------:R-:W-:Y:S01]  /*2ae0*/  ULEA UR4, UR4, UR37, 0x3 ;  /* 0x0000002504047291 */ /* 0x000fe2000f8e18ff */
[----:B-1----:R-:W-:-:S04]  /*2af0*/  LOP3.LUT R3, R12, UR7, RZ, 0x3c, !PT ;  /* 0x000000070c037c12 */ /* 0x002fc8000f8e3cff */
[----:B------:R-:W-:-:S04]  /*2b00*/  SHF.L.U32 R0, R3, 0x1f, RZ ;  /* 0x0000001f03007819 */ /* 0x000fc800000006ff */
[----:B------:R-:W1:Y:S02]  /*2b10*/  SYNCS.PHASECHK.TRANS64 P0, [UR4+0xd0], R0 ;  /* 0x0000d000ff0075a7 */ /* 0x000e640008001004 */
[----:B-1----:R-:W-:Y:S05]  /*2b20*/  @P0 EXIT ;  /* 0x000000000000094d */ /* 0x002fea0003800000 */
[----:B------:R-:W-:Y:S02]  /*2b30*/  SHF.L.U32 R3, R3, 0x1f, RZ ;  /* 0x0000001f03037819 */ /* 0x000fe400000006ff */
[----:B------:R-:W-:-:S07]  /*2b40*/  MOV R0, UR4 ;  /* 0x0000000400007c02 */ /* 0x000fce0008000f00 */
.L_x_47:
[----:B-1----:R1:W2:Y:S02]  /*2b50*/  SYNCS.PHASECHK.TRANS64.TRYWAIT P0, [R0+URZ+0xd0], R3 ;  /* 0x0000d003000075a7 */ /* 0x0022a400080011ff */
[----:B--2---:R-:W-:Y:S05]  /*2b60*/  @!P0 NANOSLEEP.SYNCS 0x989680 ;  /* 0x009896800000895d */ /* 0x004fea0003900000 */
[----:B------:R-:W2:Y:S02]  /*2b70*/  @!P0 SYNCS.PHASECHK.TRANS64 P0, [R0+URZ+0xd0], R3 ;  /* 0x0000d003000085a7 */ /* 0x000ea400080010ff */
[----:B--2---:R-:W-:Y:S05]  /*2b80*/  @P0 EXIT ;  /* 0x000000000000094d */ /* 0x004fea0003800000 */
[----:B------:R-:W-:Y:S05]  /*2b90*/  BRA `(.L_x_47) ;  /* 0xfffffffc00ec7947 */ /* 0x000fea000383ffff */
.L_x_40:
[----:B------:R-:W-:Y:S05]  /*2ba0*/  BRA.U UP4, `(.L_x_48) ;  /* 0x0000001104cc7547 */ /* 0x000fea000b800000 */
[----:B------:R-:W-:Y:S01]  /*2bb0*/  UMOV UR6, 0x40 ;  /* 0x0000004000067882 */ /* 0x000fe20000000000 */
[----:B------:R-:W-:Y:S01]  /*2bc0*/  NOP ;  /* 0x0000000000007918 */ /* 0x000fe20000000000 */
[----:B------:R-:W-:Y:S01]  /*2bd0*/  ULEA UR6, UR37, UR6, 0x18 ;  /* 0x0000000625067291 */ /* 0x000fe2000f8ec0ff */
[----:B------:R-:W-:Y:S02]  /*2be0*/  UMOV UR7, 0x400 ;  /* 0x0000040000077882 */ /* 0x000fe40000000000 */
[----:B------:R-:W-:-:S06]  /*2bf0*/  ULEA UR37, UR37, UR7, 0x18 ;  /* 0x0000000725257291 */ /* 0x000fcc000f8ec0ff */
[----:B------:R-:W1:Y:S02]  /*2c00*/  LDS.U8 R2, [UR6+0x1c] ;  /* 0x00001c06ff027984 */ /* 0x000e640008000000 */
[----:B-1----:R-:W-:-:S13]  /*2c10*/  ISETP.NE.AND P0, PT, R2, RZ, PT ;  /* 0x000000ff0200720c */ /* 0x002fda0003f05270 */
[----:B------:R-:W-:Y:S05]  /*2c20*/  @P0 BRA `(.L_x_49) ;  /* 0x0000000400080947 */ /* 0x000fea0003800000 */
[----:B------:R-:W-:Y:S02]  /*2c30*/  UISETP.NE.U32.AND UP0, UPT, UR4, 0x1, UPT ;  /* 0x000000010400788c */ /* 0x000fe4000bf05070 */
[----:B------:R-:W-:-:S07]  /*2c40*/  UIADD3 UR8, UPT, UPT, UR6, 0x8, URZ ;  /* 0x0000000806087890 */ /* 0x000fce000fffe0ff */
[----:B------:R-:W-:Y:S05]  /*2c50*/  BRA.U !UP0, `(.L_x_50) ;  /* 0x00000001089c7547 */ /* 0x000fea000b800000 */
[----:B------:R-:W-:Y:S01]  /*2c60*/  ELECT P0, URZ, PT ;  /* 0x0000000000ff782f */ /* 0x000fe20003800000 */
[----:B------:R-:W-:-:S12]  /*2c70*/  BSSY B0, `(.L_x_50) ;  /* 0x0000025000007945 */ /* 0x000fd80003800000 */
[----:B------:R-:W-:Y:S05]  /*2c80*/  @!P0 BRA `(.L_x_51) ;  /* 0x00000000008c8947 */ /* 0x000fea0003800000 */
[----:B------:R-:W-:-:S05]  /*2c90*/  UMOV UR7, 0x10 ;  /* 0x0000001000077882 */ /* 0x000fca0000000000 */
[----:B------:R-:W-:Y:S04]  /*2ca0*/  DEPBAR.LE SB1, 0x36 ;  /* 0x00009d800000791a */ /* 0x000fe80000000000 */
[----:B------:R-:W1:Y:S02]  /*2cb0*/  UTCATOMSWS.2CTA.FIND_AND_SET.ALIGN UP1, UR7, UR7 ;  /* 0x00000007000775e3 */ /* 0x000e640008220800 */
[----:B-1----:R-:W-:Y:S01]  /*2cc0*/  MOV R9, UR7 ;  /* 0x0000000700097c02 */ /* 0x002fe20008000f00 */
[----:B------:R-:W-:Y:S06]  /*2cd0*/  BRA.U UP1, `(.L_x_52) ;  /* 0x0000000101187547 */ /* 0x000fec000b800000 */
.L_x_53:
[----:B------:R-:W-:Y:S05]  /*2ce0*/  NANOSLEEP 0x64 ;  /* 0x000000640000795d */ /* 0x000fea0003800000 */
[----:B------:R-:W-:-:S05]  /*2cf0*/  UMOV UR7, 0x10 ;  /* 0x0000001000077882 */ /* 0x000fca0000000000 */
[----:B------:R-:W-:Y:S04]  /*2d00*/  DEPBAR.LE SB1, 0x36 ;  /* 0x00009d800000791a */ /* 0x000fe80000000000 */
[----:B------:R-:W1:Y:S02]  /*2d10*/  UTCATOMSWS.2CTA.FIND_AND_SET.ALIGN UP1, UR7, UR7 ;  /* 0x00000007000775e3 */ /* 0x000e640008220800 */
[----:B-1----:R-:W-:Y:S01]  /*2d20*/  MOV R9, UR7 ;  /* 0x0000000700097c02 */ /* 0x002fe20008000f00 */
[----:B------:R-:W-:Y:S05]  /*2d30*/  BRA.U !UP1, `(.L_x_53) ;  /* 0xfffffffd09e87547 */ /* 0x000fea000b83ffff */
.L_x_52:
[----:B------:R-:W1:Y:S01]  /*2d40*/  LDS R5, [UR6+0x10] ;  /* 0x00001006ff057984 */ /* 0x000e620008000800 */
[----:B------:R-:W-:Y:S01]  /*2d50*/  IMAD.U32 R3, RZ, RZ, UR37 ;  /* 0x00000025ff037e24 */ /* 0x000fe2000f8e00ff */
[----:B------:R-:W-:-:S03]  /*2d60*/  MOV R2, UR5 ;  /* 0x0000000500027c02 */ /* 0x000fc60008000f00 */
[----:B------:R-:W-:Y:S01]  /*2d70*/  VIADD R3, R3, 0x150 ;  /* 0x0000015003037836 */ /* 0x000fe20000000000 */
[----:B-1----:R-:W-:-:S04]  /*2d80*/  SHF.L.U32 R5, R5, 0x1f, RZ ;  /* 0x0000001f05057819 */ /* 0x002fc800000006ff */
[----:B------:R-:W1:Y:S02]  /*2d90*/  SYNCS.PHASECHK.TRANS64.TRYWAIT P0, [UR6+0x8], R5 ;  /* 0x00000805ff0075a7 */ /* 0x000e640008001106 */
[----:B-1----:R-:W-:Y:S05]  /*2da0*/  @P0 BRA `(.L_x_54) ;  /* 0x0000000000080947 */ /* 0x002fea0003800000 */
[----:B------:R-:W1:Y:S02]  /*2db0*/  SYNCS.PHASECHK.TRANS64.TRYWAIT P0, [UR6+0x8], R5 ;  /* 0x00000805ff0075a7 */ /* 0x000e640008001106 */
[----:B-1----:R-:W-:Y:S05]  /*2dc0*/  @!P0 BRA `(.L_x_55) ;  /* 0x0000006400048947 */ /* 0x002fea0003800000 */
.L_x_54:
[----:B-1----:R-:W-:Y:S01]  /*2dd0*/  HFMA2 R4, -RZ, RZ, 0, 5.9604644775390625e-08 ;  /* 0x00000001ff047431 */ /* 0x002fe200000001ff */
[----:B------:R-:W-:Y:S01]  /*2de0*/  UPRMT UR7, UR5, 0x654, UR8 ;  /* 0x0000065405077896 */ /* 0x000fe20008000008 */
[----:B------:R-:W-:Y:S01]  /*2df0*/  IMAD.MOV.U32 R6, RZ, RZ, 0xffff ;  /* 0x0000ffffff067424 */ /* 0x000fe200078e00ff */
[----:B------:R-:W-:Y:S01]  /*2e00*/  PRMT R2, R2, 0x654, R3 ;  /* 0x0000065402027816 */ /* 0x000fe20000000003 */
[----:B------:R-:W-:Y:S02]  /*2e10*/  IMAD.MOV.U32 R5, RZ, RZ, 0x4 ;  /* 0x00000004ff057424 */ /* 0x000fe400078e00ff */
[----:B------:R-:W-:Y:S01]  /*2e20*/  IMAD.SHL.U32 R8, R9, 0x20, RZ ;  /* 0x0000002009087824 */ /* 0x000fe200078e00ff */
[----:B------:R-:W-:Y:S02]  /*2e30*/  MOV R3, UR7 ;  /* 0x0000000700037c02 */ /* 0x000fe40008000f00 */
[-C--:B------:R-:W-:Y:S01]  /*2e40*/  SHF.L.U32 R7, R6, R9.reuse, RZ ;  /* 0x0000000906077219 */ /* 0x080fe200000006ff */
[----:B------:R1:W-:Y:S01]  /*2e50*/  SYNCS.ARRIVE.TRANS64.RED RZ, [UR7], R5 ;  /* 0x00000005ffff79a7 */ /* 0x0003e20008000407 */
[----:B------:R-:W-:Y:S01]  /*2e60*/  SHF.L.U32 R6, R4, R9, RZ ;  /* 0x0000000904067219 */ /* 0x000fe200000006ff */
[----:B------:R1:W-:Y:S04]  /*2e70*/  STS [UR37+0x150], R8 ;  /* 0x00015008ff007988 */ /* 0x0003e80008000825 */
[----:B------:R1:W-:Y:S04]  /*2e80*/  STAS [R2.64], R9 ;  /* 0x0000000902007dbd */ /* 0x0003e8000c0008ff */
[----:B------:R1:W-:Y:S04]  /*2e90*/  ATOMS.OR RZ, [UR6+0x14], R7 ;  /* 0x00001407ffff798c */ /* 0x0003e8000b000006 */
[----:B------:R1:W-:Y:S04]  /*2ea0*/  ATOMS.OR RZ, [UR6+0x18], R6 ;  /* 0x00001806ffff798c */ /* 0x0003e8000b000006 */
[----:B------:R1:W-:Y:S02]  /*2eb0*/  ATOMS.XOR RZ, [UR6+0x10], R4 ;  /* 0x00001004ffff798c */ /* 0x0003e4000b800006 */
.L_x_51:
[----:B------:R-:W-:Y:S05]  /*2ec0*/  BSYNC B0 ;  /* 0x0000000000007941 */ /* 0x000fea0003800000 */
.L_x_50:
[----:B------:R-:W-:Y:S05]  /*2ed0*/  BRA.U UP0, `(.L_x_56) ;  /* 0x00000001006c7547 */ /* 0x000fea000b800000 */
[----:B------:R-:W-:-:S03]  /*2ee0*/  UMOV UR7, 0xffffffff ;  /* 0xffffffff00077882 */ /* 0x000fc60000000000 */
[----:B------:R-:W-:Y:S05]  /*2ef0*/  BRA.DIV UR7, `(.L_x_57) ;  /* 0x0000006207d07947 */ /* 0x000fea000b800000 */
[----:B------:R-:W-:-:S13]  /*2f00*/  ELECT P6, URZ, PT ;  /* 0x0000000000ff782f */ /* 0x000fda00038c0000 */
.L_x_162:
[----:B------:R-:W-:Y:S05]  /*2f10*/  @!P6 BRA `(.L_x_56) ;  /* 0x00000000005ce947 */ /* 0x000fea0003800000 */
[----:B-1----:R-:W1:Y:S02]  /*2f20*/  LDS R3, [UR6+0x10] ;  /* 0x00001006ff037984 */ /* 0x002e640008000800 */
[----:B-1----:R-:W-:-:S04]  /*2f30*/  SHF.L.U32 R3, R3, 0x1f, RZ ;  /* 0x0000001f03037819 */ /* 0x002fc800000006ff */
[----:B------:R-:W1:Y:S02]  /*2f40*/  SYNCS.PHASECHK.TRANS64.TRYWAIT P0, [UR6+0x8], R3 ;  /* 0x00000803ff0075a7 */ /* 0x000e640008001106 */
[----:B-1----:R-:W-:Y:S05]  /*2f50*/  @P0 BRA `(.L_x_58) ;  /* 0x0000000000080947 */ /* 0x002fea0003800000 */
[----:B------:R-:W1:Y:S02]  /*2f60*/  SYNCS.PHASECHK.TRANS64.TRYWAIT P0, [UR6+0x8], R3 ;  /* 0x00000803ff0075a7 */ /* 0x000e640008001106 */
[----:B-1----:R-:W-:Y:S05]  /*2f70*/  @!P0 BRA `(.L_x_59) ;  /* 0x0000006000d08947 */ /* 0x002fea0003800000 */
.L_x_58:
[----:B------:R-:W2:Y:S01]  /*2f80*/  LDS R5, [UR37+0x150] ;  /* 0x00015025ff057984 */ /* 0x000ea20008000800 */
[----:B-1----:R-:W-:Y:S02]  /*2f90*/  HFMA2 R2, -RZ, RZ, 0, 5.9604644775390625e-08 ;  /* 0x00000001ff027431 */ /* 0x002fe400000001ff */
[----:B------:R-:W-:Y:S01]  /*2fa0*/  IMAD.MOV.U32 R3, RZ, RZ, 0xffff ;  /* 0x0000ffffff037424 */ /* 0x000fe200078e00ff */
[----:B------:R-:W-:Y:S01]  /*2fb0*/  UPRMT UR7, UR5, 0x654, UR8 ;  /* 0x0000065405077896 */ /* 0x000fe20008000008 */
[----:B--2---:R-:W-:-:S03]  /*2fc0*/  IMAD.SHL.U32 R4, R5, 0x20, RZ ;  /* 0x0000002005047824 */ /* 0x004fc600078e00ff */
[-C--:B------:R-:W-:Y:S02]  /*2fd0*/  SHF.L.U32 R3, R3, R5.reuse, RZ ;  /* 0x0000000503037219 */ /* 0x080fe400000006ff */
[----:B------:R-:W-:Y:S01]  /*2fe0*/  SHF.L.U32 R5, R2, R5, RZ ;  /* 0x0000000502057219 */ /* 0x000fe200000006ff */
[----:B------:R2:W-:Y:S04]  /*2ff0*/  STS [UR37+0x150], R4 ;  /* 0x00015004ff007988 */ /* 0x0005e80008000825 */
[----:B------:R2:W-:Y:S04]  /*3000*/  ATOMS.OR RZ, [UR6+0x14], R3 ;  /* 0x00001403ffff798c */ /* 0x0005e8000b000006 */
[----:B------:R2:W-:Y:S01]  /*3010*/  ATOMS.OR RZ, [UR6+0x18], R5 ;  /* 0x00001805ffff798c */ /* 0x0005e2000b000006 */
[----:B------:R-:W-:Y:S03]  /*3020*/  SYNCS.ARRIVE.TRANS64.RED.A1T0 RZ, [UR7], RZ ;  /* 0x000000ffffff79a7 */ /* 0x000fe60008100407 */
[----:B------:R2:W-:Y:S01]  /*3030*/  ATOMS.XOR RZ, [UR6+0x10], R2 ;  /* 0x00001002ffff798c */ /* 0x0005e2000b800006 */
[----:B------:R-:W-:Y:S05]  /*3040*/  BRA `(.L_x_56) ;  /* 0x0000000000107947 */ /* 0x000fea0003800000 */
.L_x_49:
[----:B------:R-:W-:-:S05]  /*3050*/  MOV R2, 0xffffffff ;  /* 0xffffffff00027802 */ /* 0x000fca0000000f00 */
[----:B------:R1:W-:Y:S02]  /*3060*/  STS [UR37+0x150], R2 ;  /* 0x00015002ff007988 */ /* 0x0003e40008000825 */
[----:B-1----:R-:W-:Y:S02]  /*3070*/  MOV R2, 0x3090 ;  /* 0x0000309000027802 */ /* 0x002fe40000000f00 */
[----:B-----5:R-:W-:Y:S05]  /*3080*/  CALL.REL.NOINC `($__internal_1_$__cuda_sm10x_tcgen05_guardrail_trap_phase_invalid_during_alloc) ;  /* 0x0000006800747944 */ /* 0x020fea0003c00000 */
.L_x_56:
[----:B------:R-:W-:Y:S05]  /*3090*/  WARPSYNC.ALL ;  /* 0x0000000000007948 */ /* 0x000fea0003800000 */
[----:B------:R-:W3:Y:S01]  /*30a0*/  S2UR UR6, SR_CgaCtaId ;  /* 0x00000000000679c3 */ /* 0x000ee20000008800 */
[----:B------:R-:W-:Y:S01]  /*30b0*/  UMOV UR7, 0x400 ;  /* 0x0000040000077882 */ /* 0x000fe20000000000 */
[----:B------:R-:W-:-:S06]  /*30c0*/  NOP ;  /* 0x0000000000007918 */ /* 0x000fcc0000000000 */
[----:B------:R-:W-:Y:S06]  /*30d0*/  BAR.ARV 0x6, 0xa0 ;  /* 0x0182800000007b1d */ /* 0x000fec0000002000 */
[----:B------:R-:W-:Y:S01]  /*30e0*/  LOP3.LUT R10, R10, 0xffff, RZ, 0xc0, !PT ;  /* 0x0000ffff0a0a7812 */ /* 0x000fe200078ec0ff */
[----:B------:R-:W-:Y:S01]  /*30f0*/  UISETP.LT.AND UP0, UPT, UR15, 0x1, UPT ;  /* 0x000000010f00788c */ /* 0x000fe2000bf01270 */
[----:B------:R-:W-:Y:S01]  /*3100*/  LOP3.LUT R0, R0, 0xffff, RZ, 0xc0, !PT ;  /* 0x0000ffff00007812 */ /* 0x000fe200078ec0ff */
[----:B-1----:R-:W-:Y:S01]  /*3110*/  IMAD.MOV.U32 R9, RZ, RZ, 0x1 ;  /* 0x00000001ff097424 */ /* 0x002fe200078e00ff */
[----:B------:R-:W-:Y:S01]  /*3120*/  R2UR UR11, R10 ;  /* 0x000000000a0b72ca */ /* 0x000fe200000e0000 */
[----:B------:R-:W-:Y:S01]  /*3130*/  USEL UR12, UR15, 0x1, !UP0 ;  /* 0x000000010f0c7887 */ /* 0x000fe2000c000000 */
[----:B------:R-:W-:Y:S01]  /*3140*/  R2UR UR10, R0 ;  /* 0x00000000000a72ca */ /* 0x000fe200000e0000 */
[----:B------:R-:W-:Y:S01]  /*3150*/  IMAD.MOV.U32 R8, RZ, RZ, RZ ;  /* 0x000000ffff087224 */ /* 0x000fe200078e00ff */
[----:B------:R-:W-:Y:S01]  /*3160*/  UMOV UR22, URZ ;  /* 0x000000ff00167c82 */ /* 0x000fe20008000000 */
[----:B------:R-:W-:Y:S01]  /*3170*/  UMOV UR21, URZ ;  /* 0x000000ff00157c82 */ /* 0x000fe20008000000 */
[----:B---3--:R-:W-:-:S02]  /*3180*/  ULEA UR6, UR6, UR7, 0x18 ;  /* 0x0000000706067291 */ /* 0x008fc4000f8ec0ff */
[----:B------:R-:W-:Y:S02]  /*3190*/  UIADD3 UR12, UPT, UPT, -UR12, URZ, URZ ;  /* 0x000000ff0c0c7290 */ /* 0x000fe4000fffe1ff */
[----:B------:R-:W-:Y:S02]  /*31a0*/  UIADD3 UR13, UPT, UPT, UR6, 0x8400, URZ ;  /* 0x00008400060d7890 */ /* 0x000fe4000fffe0ff */
[----:B------:R-:W-:Y:S02]  /*31b0*/  UIADD3 UR14, UPT, UPT, UR6, 0x24400, URZ ;  /* 0x00024400060e7890 */ /* 0x000fe4000fffe0ff */
[----:B------:R-:W-:Y:S01]  /*31c0*/  UIADD3 UR16, UPT, UPT, UR6, 0x32400, URZ ;  /* 0x0003240006107890 */ /* 0x000fe2000fffe0ff */
[----:B--2---:R-:W1:Y:S01]  /*31d0*/  LDS R2, [UR6+0x150] ;  /* 0x00015006ff027984 */ /* 0x004e620008000800 */
[----:B------:R-:W-:Y:S02]  /*31e0*/  USHF.R.U32.HI UR13, URZ, 0x4, UR13 ;  /* 0x00000004ff0d7899 */ /* 0x000fe4000801160d */
[----:B------:R-:W-:-:S02]  /*31f0*/  USHF.R.U32.HI UR14, URZ, 0x4, UR14 ;  /* 0x00000004ff0e7899 */ /* 0x000fc4000801160e */
[----:B------:R-:W-:Y:S02]  /*3200*/  USHF.R.U32.HI UR16, URZ, 0x4, UR16 ;  /* 0x00000004ff107899 */ /* 0x000fe40008011610 */
[----:B------:R-:W-:Y:S02]  /*3210*/  ULOP3.LUT UR13, UR13, 0x3fff, URZ, 0xc0, !UPT ;  /* 0x00003fff0d0d7892 */ /* 0x000fe4000f8ec0ff */
[----:B------:R-:W-:Y:S02]  /*3220*/  ULOP3.LUT UR14, UR14, 0x3fff, URZ, 0xc0, !UPT ;  /* 0x00003fff0e0e7892 */ /* 0x000fe4000f8ec0ff */
[----:B------:R-:W-:Y:S02]  /*3230*/  ULOP3.LUT UR16, UR16, 0x3fff, URZ, 0xc0, !UPT ;  /* 0x00003fff10107892 */ /* 0x000fe4000f8ec0ff */
[----:B------:R-:W-:Y:S02]  /*3240*/  ULOP3.LUT UR13, UR13, 0x10000, URZ, 0xfc, !UPT ;  /* 0x000100000d0d7892 */ /* 0x000fe4000f8efcff */
[----:B------:R-:W-:-:S02]  /*3250*/  ULOP3.LUT UR14, UR14, 0x10000, URZ, 0xfc, !UPT ;  /* 0x000100000e0e7892 */ /* 0x000fc4000f8efcff */
[----:B------:R-:W-:Y:S02]  /*3260*/  ULOP3.LUT UR16, UR16, 0x10000, URZ, 0xfc, !UPT ;  /* 0x0001000010107892 */ /* 0x000fe4000f8efcff */
[----:B------:R-:W-:Y:S01]  /*3270*/  UISETP.NE.AND UP3, UPT, UR4, URZ, UPT ;  /* 0x000000ff0400728c */ /* 0x000fe2000bf65270 */
[----:B-1----:R-:W-:Y:S01]  /*3280*/  R2UR UR23, R2 ;  /* 0x00000000021772ca */ /* 0x002fe200000e0000 */
[----:B------:R-:W-:-:S05]  /*3290*/  IMAD.MOV.U32 R2, RZ, RZ, 0x1010 ;  /* 0x00001010ff027424 */ /* 0x000fca00078e00ff */
[C---:B------:R-:W-:Y:S02]  /*32a0*/  R2UR UR9, R2.reuse ;  /* 0x00000000020972ca */ /* 0x040fe400000e0000 */
[C---:B------:R-:W-:Y:S02]  /*32b0*/  R2UR UR8, R2.reuse ;  /* 0x00000000020872ca */ /* 0x040fe400000e0000 */
[----:B------:R-:W-:Y:S02]  /*32c0*/  R2UR UR7, R2 ;  /* 0x00000000020772ca */ /* 0x000fe400000e0000 */
[----:B------:R-:W-:Y:S01]  /*32d0*/  CS2R R2, SRZ ;  /* 0x0000000000027805 */ /* 0x000fe2000001ff00 */
[----:B------:R-:W-:Y:S02]  /*32e0*/  ULOP3.LUT UR19, UR23, 0x1, URZ, 0xc0, !UPT ;  /* 0x0000000117137892 */ /* 0x000fe4000f8ec0ff */
[----:B------:R-:W-:Y:S02]  /*32f0*/  UIADD3 UR28, UPT, UPT, UR23, 0x81, URZ ;  /* 0x00000081171c7890 */ /* 0x000fe4000fffe0ff */
[----:B------:R-:W-:-:S02]  /*3300*/  UIADD3 UR24, UPT, UPT, UR23, 0x83, URZ ;  /* 0x0000008317187890 */ /* 0x000fc4000fffe0ff */
[----:B------:R-:W-:Y:S02]  /*3310*/  ULOP3.LUT UR19, UR19, 0x494, URZ, 0xfc, !UPT ;  /* 0x0000049413137892 */ /* 0x000fe4000f8efcff */
[----:B------:R-:W-:Y:S02]  /*3320*/  ULOP3.LUT UR18, UR28, 0x1, URZ, 0xc0, !UPT ;  /* 0x000000011c127892 */ /* 0x000fe4000f8ec0ff */
[----:B------:R-:W-:Y:S02]  /*3330*/  ULOP3.LUT UR17, UR24, 0x1, URZ, 0xc0, !UPT ;  /* 0x0000000118117892 */ /* 0x000fe4000f8ec0ff */
[----:B------:R-:W-:Y:S02]  /*3340*/  UPRMT UR31, UR19, 0x5410, UR9 ;  /* 0x00005410131f7896 */ /* 0x000fe40008000009 */
[----:B------:R-:W-:Y:S02]  /*3350*/  UIADD3 UR30, UPT, UPT, UR23, 0x80, URZ ;  /* 0x00000080171e7890 */ /* 0x000fe4000fffe0ff */
[----:B------:R-:W-:-:S02]  /*3360*/  ULOP3.LUT UR26, UR23, 0xfffffffe, URZ, 0xc0, !UPT ;  /* 0xfffffffe171a7892 */ /* 0x000fc4000f8ec0ff */
[----:B------:R-:W-:Y:S02]  /*3370*/  ULOP3.LUT UR18, UR18, 0x494, URZ, 0xfc, !UPT ;  /* 0x0000049412127892 */ /* 0x000fe4000f8efcff */
[----:B------:R-:W-:Y:S02]  /*3380*/  ULOP3.LUT UR17, UR17, 0x494, URZ, 0xfc, !UPT ;  /* 0x0000049411117892 */ /* 0x000fe4000f8efcff */
[----:B------:R-:W-:Y:S02]  /*3390*/  ULOP3.LUT UR30, UR30, 0xfffffffe, URZ, 0xc0, !UPT ;  /* 0xfffffffe1e1e7892 */ /* 0x000fe4000f8ec0ff */
[----:B------:R-:W-:Y:S02]  /*33a0*/  ULOP3.LUT UR28, UR28, 0xfffffffe, URZ, 0xc0, !UPT ;  /* 0xfffffffe1c1c7892 */ /* 0x000fe4000f8ec0ff */
[----:B------:R-:W-:Y:S02]  /*33b0*/  UIADD3 UR26, UPT, UPT, UR26, 0x82, URZ ;  /* 0x000000821a1a7890 */ /* 0x000fe4000fffe0ff */
[----:B------:R-:W-:-:S02]  /*33c0*/  ULOP3.LUT UR24, UR24, 0xfffffffe, URZ, 0xc0, !UPT ;  /* 0xfffffffe18187892 */ /* 0x000fc4000f8ec0ff */
[----:B------:R-:W-:Y:S02]  /*33d0*/  UPRMT UR29, UR18, 0x5410, UR8 ;  /* 0x00005410121d7896 */ /* 0x000fe40008000008 */
[----:B------:R-:W-:Y:S01]  /*33e0*/  UPRMT UR25, UR17, 0x5410, UR7 ;  /* 0x0000541011197896 */ /* 0x000fe20008000007 */
[----:B------:R-:W-:-:S11]  /*33f0*/  UMOV UR27, UR31 ;  /* 0x0000001f001b7c82 */ /* 0x000fd60008000000 */
.L_x_67:
[C---:B------:R-:W-:Y:S02]  /*3400*/  LEA R0, R8.reuse, UR6, 0x3 ;  /* 0x0000000608007c11 */ /* 0x040fe4000f8e18ff */
[----:B------:R-:W-:Y:S02]  /*3410*/  SHF.L.U32 R5, R3, 0x1f, RZ ;  /* 0x0000001f03057819 */ /* 0x000fe400000006ff */
[----:B------:R-:W-:Y:S02]  /*3420*/  LEA R4, R8, UR6, 0x4 ;  /* 0x0000000608047c11 */ /* 0x000fe4000f8e20ff */
[----:B------:R-:W1:Y:S02]  /*3430*/  SYNCS.PHASECHK.TRANS64.TRYWAIT P0, [R0+URZ+0xc0], R5 ;  /* 0x0000c005000075a7 */ /* 0x000e6400080011ff */
[----:B-1-34-:R-:W-:Y:S05]  /*3440*/  @!P0 BRA `(.L_x_60) ;  /* 0x0000005c00b48947 */ /* 0x01afea0003800000 */
.L_x_163:
[----:B-1----:R-:W1:Y:S01]  /*3450*/  LDS.128 R4, [R4+0x130] ;  /* 0x0001300004047984 */ /* 0x002e620000000c00 */
[----:B------:R-:W-:Y:S02]  /*3460*/  VIADD R0, R0, 0xd0 ;  /* 0x000000d000007836 */ /* 0x000fe40000000000 */
        /* <DEDUP_REMOVED lines=9> */
[----:B-1----:R-:W-:Y:S01]  /*3500*/  LOP3.LUT P1, RZ, R6, 0x1, RZ, 0xc0, !PT ;  /* 0x0000000106ff7812 */ /* 0x002fe2000782c0ff */
[----:B--2---:R-:W-:-:S12]  /*3510*/  BRA.U UP3, `(.L_x_61) ;  /* 0x0000000503107547 */ /* 0x004fd8000b800000 */
[----:B------:R-:W1:Y:S01]  /*3520*/  LDCU UR7, c[0x0][0x38c] ;  /* 0x00007180ff0777ac */ /* 0x000e620008000800 */
[----:B------:R-:W-:Y:S02]  /*3530*/  PLOP3.LUT P2, PT, PT, PT, PT, 0x80, 0x8 ;  /* 0x000000000008781c */ /* 0x000fe40003f4f070 */
[----:B------:R-:W-:Y:S01]  /*3540*/  SHF.L.U32 R5, R9, 0x1f, RZ ;  /* 0x0000001f09057819 */ /* 0x000fe200000006ff */
[----:B------:R-:W-:Y:S02]  /*3550*/  ULEA UR8, UR22, UR6, 0x3 ;  /* 0x0000000616087291 */ /* 0x000fe4000f8e18ff */
[----:B------:R-:W-:Y:S02]  /*3560*/  ULEA UR9, UR22, UR23, 0x6 ;  /* 0x0000001716097291 */ /* 0x000fe4000f8e30ff */
[----:B-1----:R-:W-:-:S06]  /*3570*/  UISETP.GE.AND UP0, UPT, UR7, 0x1, UPT ;  /* 0x000000010700788c */ /* 0x002fcc000bf06270 */
[----:B------:R-:W-:-:S05]  /*3580*/  PLOP3.LUT P0, PT, PT, PT, UP0, 0x80, 0x8 ;  /* 0x000000000008781c */ /* 0x000fca0003f0f008 */
[----:B------:R-:W-:-:S08]  /*3590*/  @UP0 ULEA UR7, UR21, UR6, 0x3 ;  /* 0x0000000615070291 */ /* 0x000fd0000f8e18ff */
[----:B------:R-:W-:-:S04]  /*35a0*/  @P0 SHF.L.U32 R0, R2, 0x1f, RZ ;  /* 0x0000001f02000819 */ /* 0x000fc800000006ff */
[----:B------:R1:W2:Y:S01]  /*35b0*/  @P0 SYNCS.PHASECHK.TRANS64.TRYWAIT P2, [UR7], R0 ;  /* 0x00000000ff0005a7 */ /* 0x0002a20008041107 */
[----:B------:R-:W3:Y:S02]  /*35c0*/  SYNCS.PHASECHK.TRANS64.TRYWAIT P0, [UR8+0xf0], R5 ;  /* 0x0000f005ff0075a7 */ /* 0x000ee40008001108 */
[----:B-123--:R-:W-:Y:S05]  /*35d0*/  @!P0 BRA `(.L_x_62) ;  /* 0x0000005c00648947 */ /* 0x00efea0003800000 */
.L_x_165:
[----:B------:R-:W-:Y:S05]  /*35e0*/  BRA.U !UP0, `(.L_x_63) ;  /* 0x0000000108d07547 */ /* 0x000fea000b800000 */
[----:B------:R-:W-:Y:S01]  /*35f0*/  UMOV UR20, URZ ;  /* 0x000000ff00147c82 */ /* 0x000fe20008000000 */
[----:B------:R-:W-:Y:S01]  /*3600*/  UMOV UR19, UR12 ;  /* 0x0000000c00137c82 */ /* 0x000fe20008000000 */
[----:B------:R-:W-:Y:S01]  /*3610*/  UMOV UR18, UR15 ;  /* 0x0000000f00127c82 */ /* 0x000fe20008000000 */
[----:B------:R-:W-:-:S05]  /*3620*/  UMOV UR17, UR21 ;  /* 0x0000001500117c82 */ /* 0x000fca0008000000 */
.L_x_66:
[----:B------:R-:W-:Y:S02]  /*3630*/  UIADD3 UR19, UPT, UPT, UR19, 0x1, URZ ;  /* 0x0000000113137890 */ /* 0x000fe4000fffe0ff */
[----:B--2---:R-:W-:Y:S02]  /*3640*/  ULEA UR7, UR17, UR6, 0x3 ;  /* 0x0000000611077291 */ /* 0x004fe4000f8e18ff */
[----:B------:R-:W-:Y:S01]  /*3650*/  UISETP.NE.AND UP0, UPT, UR19, URZ, UPT ;  /* 0x000000ff1300728c */ /* 0x000fe2000bf05270 */
[----:B---3--:R-:W-:Y:S10]  /*3660*/  @P2 BRA `(.L_x_64) ;  /* 0x00000000000c2947 */ /* 0x008ff40003800000 */
[----:B-1----:R-:W-:Y:S04]  /*3670*/  SHF.L.U32 R5, R2, 0x1f, RZ ;  /* 0x0000001f02057819 */ /* 0x002fe800000006ff */
[----:B------:R-:W1:Y:S02]  /*3680*/  SYNCS.PHASECHK.TRANS64.TRYWAIT P0, [UR7], R5 ;  /* 0x00000005ff0075a7 */ /* 0x000e640008001107 */
[----:B-1----:R-:W-:Y:S05]  /*3690*/  @!P0 BRA `(.L_x_65) ;  /* 0x0000005c004c8947 */ /* 0x002fea0003800000 */
.L_x_64:
[----:B------:R-:W-:Y:S01]  /*36a0*/  UISETP.NE.AND UP1, UPT, UR18, 0x1, UPT ;  /* 0x000000011200788c */ /* 0x000fe2000bf25270 */
[----:B------:R-:W-:Y:S01]  /*36b0*/  PLOP3.LUT P2, PT, PT, PT, PT, 0x80, 0x8 ;  /* 0x000000000008781c */ /* 0x000fe20003f4f070 */
[----:B------:R-:W-:Y:S02]  /*36c0*/  UIADD3 UR21, UPT, UPT, UR17, 0x1, URZ ;  /* 0x0000000111157890 */ /* 0x000fe4000fffe0ff */
[----:B------:R-:W-:Y:S02]  /*36d0*/  ULEA UR34, UR17, UR14, 0x9 ;  /* 0x0000000e11227291 */ /* 0x000fe4000f8e48ff */
[----:B------:R-:W-:Y:S01]  /*36e0*/  UISETP.NE.AND UP2, UPT, UR21, 0x7, UPT ;  /* 0x000000071500788c */ /* 0x000fe2000bf45270 */
[----:B------:R-:W-:Y:S01]  /*36f0*/  PLOP3.LUT P0, PT, PT, PT, UP1, 0x80, 0x8 ;  /* 0x000000000008781c */ /* 0x000fe20003f0f018 */
[----:B------:R-:W-:Y:S02]  /*3700*/  ULEA UR36, UR17, UR16, 0x7 ;  /* 0x0000001011247291 */ /* 0x000fe4000f8e38ff */
[----:B------:R-:W-:Y:S02]  /*3710*/  USEL UR33, URZ, 0x1, UP2 ;  /* 0x00000001ff217887 */ /* 0x000fe40009000000 */
[----:B------:R-:W-:Y:S02]  /*3720*/  USEL UR21, UR21, URZ, UP2 ;  /* 0x000000ff15157287 */ /* 0x000fe40009000000 */
[----:B------:R-:W-:Y:S02]  /*3730*/  UIADD3 UR48, UPT, UPT, UR34, 0x4, URZ ;  /* 0x0000000422307890 */ /* 0x000fe4000fffe0ff */
[----:B------:R-:W-:Y:S01]  /*3740*/  @UP1 ULEA UR32, UR21, UR6, 0x3 ;  /* 0x0000000615201291 */ /* 0x000fe2000f8e18ff */
[----:B------:R-:W-:Y:S01]  /*3750*/  LOP3.LUT R2, R2, UR33, RZ, 0x3c, !PT ;  /* 0x0000002102027c12 */ /* 0x000fe2000f8e3cff */
[----:B------:R-:W-:Y:S02]  /*3760*/  UISETP.NE.U32.AND UP1, UPT, UR20, URZ, UPT ;  /* 0x000000ff1400728c */ /* 0x000fe4000bf25070 */
[----:B------:R-:W-:Y:S01]  /*3770*/  UIADD3 UR44, UPT, UPT, UR34, 0x100, URZ ;  /* 0x00000100222c7890 */ /* 0x000fe2000fffe0ff */
[----:B-1----:R-:W-:Y:S01]  /*3780*/  @P0 SHF.L.U32 R0, R2, 0x1f, RZ ;  /* 0x0000001f02000819 */ /* 0x002fe200000006ff */
[----:B------:R-:W-:Y:S02]  /*3790*/  UIADD3 UR40, UPT, UPT, UR34, 0x104, URZ ;  /* 0x0000010422287890 */ /* 0x000fe4000fffe0ff */
[----:B------:R-:W-:Y:S01]  /*37a0*/  UIADD3 UR7, UPT, UPT, UR7, 0x38, URZ ;  /* 0x0000003807077890 */ /* 0x000fe2000fffe0ff */
[----:B------:R2:W3:Y:S01]  /*37b0*/  @P0 SYNCS.PHASECHK.TRANS64.TRYWAIT P2, [UR32], R0 ;  /* 0x00000000ff0005a7 */ /* 0x0004e20008041120 */
[----:B------:R-:W-:Y:S02]  /*37c0*/  ULEA UR32, UR17, UR13, 0xa ;  /* 0x0000000d11207291 */ /* 0x000fe4000f8e50ff */
[----:B------:R-:W-:Y:S02]  /*37d0*/  UIADD3 UR18, UPT, UPT, UR18, -0x1, URZ ;  /* 0xffffffff12127890 */ /* 0x000fe4000fffe0ff */
[----:B------:R-:W-:Y:S02]  /*37e0*/  UIADD3 UR46, UPT, UPT, UR32, 0x2, URZ ;  /* 0x00000002202e7890 */ /* 0x000fe4000fffe0ff */
[----:B------:R-:W-:Y:S02]  /*37f0*/  UIADD3 UR42, UPT, UPT, UR32, 0x4, URZ ;  /* 0x00000004202a7890 */ /* 0x000fe4000fffe0ff */
[----:B------:R-:W-:Y:S01]  /*3800*/  UIADD3 UR38, UPT, UPT, UR32, 0x6, URZ ;  /* 0x0000000620267890 */ /* 0x000fe2000fffe0ff */
[----:B------:R-:W-:Y:S01]  /*3810*/  UMOV UR37, 0x4008 ;  /* 0x0000400800257882 */ /* 0x000fe20000000000 */
[----:B------:R-:W-:Y:S01]  /*3820*/  UMOV UR35, 0x40004040 ;  /* 0x4000404000237882 */ /* 0x000fe20000000000 */
[----:B------:R2:W-:Y:S01]  /*3830*/  UTCCP.T.S.2CTA.128dp128bit tmem[UR23+0x80], gdesc[UR36] ;  /* 0x00008024170079e7 */ /* 0x0005e20008380000 */
[----:B------:R-:W-:Y:S01]  /*3840*/  UMOV UR33, 0x40004040 ;  /* 0x4000404000217882 */ /* 0x000fe20000000000 */
[----:B------:R-:W-:Y:S01]  /*3850*/  UMOV UR49, 0x40004040 ;  /* 0x4000404000317882 */ /* 0x000fe20000000000 */
[----:B------:R2:W-:Y:S01]  /*3860*/  UTCHMMA.2CTA gdesc[UR32], gdesc[UR34], tmem[UR9], tmem[UR30], idesc[UR31], UP1 ;  /* 0x00ff1e22200075ea */ /* 0x0005e20008a00009 */
[----:B------:R-:W-:Y:S01]  /*3870*/  UMOV UR47, 0x40004040 ;  /* 0x40004040002f7882 */ /* 0x000fe20000000000 */
[----:B------:R-:W-:Y:S01]  /*3880*/  UMOV UR45, 0x40004040 ;  /* 0x40004040002d7882 */ /* 0x000fe20000000000 */
[----:B------:R2:W-:Y:S01]  /*3890*/  UTCHMMA.2CTA gdesc[UR46], gdesc[UR48], tmem[UR9], tmem[UR28], idesc[UR29], UPT ;  /* 0x00ff1c302e0075ea */ /* 0x0005e2000ba00009 */
[----:B------:R-:W-:Y:S01]  /*38a0*/  UMOV UR43, 0x40004040 ;  /* 0x40004040002b7882 */ /* 0x000fe20000000000 */
[----:B------:R-:W-:Y:S01]  /*38b0*/  UMOV UR41, 0x40004040 ;  /* 0x4000404000297882 */ /* 0x000fe20000000000 */
[----:B------:R2:W-:Y:S01]  /*38c0*/  UTCHMMA.2CTA gdesc[UR42], gdesc[UR44], tmem[UR9], tmem[UR26], idesc[UR27], UPT ;  /* 0x00ff1a2c2a0075ea */ /* 0x0005e2000ba00009 */
[----:B------:R-:W-:Y:S01]  /*38d0*/  UMOV UR39, 0x40004040 ;  /* 0x4000404000277882 */ /* 0x000fe20000000000 */
[----:B------:R-:W-:Y:S01]  /*38e0*/  UMOV UR20, 0x1 ;  /* 0x0000000100147882 */ /* 0x000fe20000000000 */
[----:B------:R2:W-:Y:S01]  /*38f0*/  UTCHMMA.2CTA gdesc[UR38], gdesc[UR40], tmem[UR9], tmem[UR24], idesc[UR25], UPT ;  /* 0x00ff1828260075ea */ /* 0x0005e2000ba00009 */
[----:B------:R2:W-:Y:S01]  /*3900*/  UTCBAR.2CTA.MULTICAST [UR7], URZ, UR11 ;  /* 0x000000ff070073e9 */ /* 0x0005e2000820080b */
[----:B------:R-:W-:Y:S01]  /*3910*/  UMOV UR17, UR21 ;  /* 0x0000001500117c82 */ /* 0x000fe20008000000 */
[----:B------:R-:W-:Y:S05]  /*3920*/  BRA.U UP0, `(.L_x_66) ;  /* 0xfffffffd00407547 */ /* 0x000fea000b83ffff */
.L_x_63:
[----:B------:R-:W-:-:S09]  /*3930*/  UIADD3 UR8, UPT, UPT, UR8, 0xe0, URZ ;  /* 0x000000e008087890 */ /* 0x000fd2000fffe0ff */
[----:B------:R4:W-:Y:S01]  /*3940*/  UTCBAR.2CTA.MULTICAST [UR8], URZ, UR10 ;  /* 0x000000ff080073e9 */ /* 0x0009e2000820080a */
[----:B------:R-:W-:Y:S02]  /*3950*/  NOP ;  /* 0x0000000000007918 */ /* 0x000fe40000000000 */
.L_x_61:
[----:B------:R-:W-:Y:S01]  /*3960*/  UIADD3 UR22, UPT, UPT, UR22, 0x1, URZ ;  /* 0x0000000116167890 */ /* 0x000fe2000fffe0ff */
[----:B------:R-:W-:-:S03]  /*3970*/  ISETP.NE.AND P0, PT, R8, 0x2, PT ;  /* 0x000000020800780c */ /* 0x000fc60003f05270 */
[----:B------:R-:W-:Y:S01]  /*3980*/  UISETP.NE.AND UP0, UPT, UR22, 0x2, UPT ;  /* 0x000000021600788c */ /* 0x000fe2000bf05270 */
[----:B-12---:R-:W-:Y:S02]  /*3990*/  SEL R0, RZ, 0x1, P0 ;  /* 0x00000001ff007807 */ /* 0x006fe40000000000 */
[----:B------:R-:W-:Y:S01]  /*39a0*/  SEL R8, R8, RZ, P0 ;  /* 0x000000ff08087207 */ /* 0x000fe20000000000 */
[----:B------:R-:W-:Y:S01]  /*39b0*/  USEL UR7, URZ, 0x1, UP0 ;  /* 0x00000001ff077887 */ /* 0x000fe20008000000 */
[----:B------:R-:W-:Y:S01]  /*39c0*/  LOP3.LUT R3, R3, R0, RZ, 0x3c, !PT ;  /* 0x0000000003037212 */ /* 0x000fe200078e3cff */
[----:B------:R-:W-:-:S04]  /*39d0*/  USEL UR22, UR22, URZ, UP0 ;  /* 0x000000ff16167287 */ /* 0x000fc80008000000 */
[----:B------:R-:W-:Y:S01]  /*39e0*/  LOP3.LUT R9, R9, UR7, RZ, 0x3c, !PT ;  /* 0x0000000709097c12 */ /* 0x000fe2000f8e3cff */
[----:B------:R-:W-:Y:S07]  /*39f0*/  @P1 BRA `(.L_x_67) ;  /* 0xfffffff800801947 */ /* 0x000fee000383ffff */
[----:B------:R-:W1:Y:S01]  /*3a00*/  S2UR UR7, SR_CgaCtaId ;  /* 0x00000000000779c3 */ /* 0x000e620000008800 */
[----:B------:R-:W-:Y:S01]  /*3a10*/  ELECT P0, URZ, PT ;  /* 0x0000000000ff782f */ /* 0x000fe20003800000 */
[----:B------:R-:W-:Y:S01]  /*3a20*/  HFMA2 R0, -RZ, RZ, 0, 5.9604644775390625e-08 ;  /* 0x00000001ff007431 */ /* 0x000fe200000001ff */
[----:B----4-:R-:W-:-:S05]  /*3a30*/  UMOV UR8, 0x40 ;  /* 0x0000004000087882 */ /* 0x010fca0000000000 */
[----:B------:R-:W-:Y:S01]  /*3a40*/  UVIRTCOUNT.DEALLOC.SMPOOL 0x80 ;  /* 0x000000800000784c */ /* 0x000fe20000000000 */
[----:B------:R-:W-:Y:S02]  /*3a50*/  UISETP.NE.AND UP0, UPT, UR4, URZ, UPT ;  /* 0x000000ff0400728c */ /* 0x000fe4000bf05270 */
[----:B-1----:R-:W-:-:S09]  /*3a60*/  ULEA UR7, UR7, UR8, 0x18 ;  /* 0x0000000807077291 */ /* 0x002fd2000f8ec0ff */
[----:B------:R1:W-:Y:S01]  /*3a70*/  @P0 STS.U8 [UR7+0x1c], R0 ;  /* 0x00001c00ff000988 */ /* 0x0003e20008000007 */
[----:B------:R-:W-:Y:S05]  /*3a80*/  BRA.U UP0, `(.L_x_68) ;  /* 0x0000000100587547 */ /* 0x000fea000b800000 */
[----:B------:R-:W-:Y:S01]  /*3a90*/  UIADD3 UR8, UPT, UPT, UR6, 0xf0, URZ ;  /* 0x000000f006087890 */ /* 0x000fe2000fffe0ff */
[----:B------:R-:W-:-:S03]  /*3aa0*/  SHF.L.U32 R3, R9, 0x1f, RZ ;  /* 0x0000001f09037819 */ /* 0x000fc600000006ff */
[----:B------:R-:W-:-:S09]  /*3ab0*/  ULEA UR4, UR22, UR8, 0x3 ;  /* 0x0000000816047291 */ /* 0x000fd2000f8e18ff */
[----:B------:R-:W2:Y:S02]  /*3ac0*/  SYNCS.PHASECHK.TRANS64.TRYWAIT P0, [UR4], R3 ;  /* 0x00000003ff0075a7 */ /* 0x000ea40008001104 */
[----:B--2---:R-:W-:Y:S05]  /*3ad0*/  @!P0 BRA `(.L_x_69) ;  /* 0x0000005800548947 */ /* 0x004fea0003800000 */
.L_x_168:
[----:B------:R-:W-:-:S04]  /*3ae0*/  UIADD3 UR9, UPT, UPT, UR22, 0x1, URZ ;  /* 0x0000000116097890 */ /* 0x000fc8000fffe0ff */
[----:B------:R-:W-:-:S04]  /*3af0*/  UISETP.NE.AND UP1, UPT, UR9, 0x2, UPT ;  /* 0x000000020900788c */ /* 0x000fc8000bf25270 */
[----:B------:R-:W-:Y:S02]  /*3b00*/  USEL UR4, URZ, 0x1, UP1 ;  /* 0x00000001ff047887 */ /* 0x000fe40008800000 */
[----:B------:R-:W-:-:S04]  /*3b10*/  USEL UR9, UR9, URZ, UP1 ;  /* 0x000000ff09097287 */ /* 0x000fc80008800000 */
[----:B------:R-:W-:Y:S01]  /*3b20*/  ULEA UR9, UR9, UR8, 0x3 ;  /* 0x0000000809097291 */ /* 0x000fe2000f8e18ff */
[----:B-1----:R-:W-:-:S04]  /*3b30*/  LOP3.LUT R3, R9, UR4, RZ, 0x3c, !PT ;  /* 0x0000000409037c12 */ /* 0x002fc8000f8e3cff */
[----:B------:R-:W-:Y:S01]  /*3b40*/  SHF.L.U32 R3, R3, 0x1f, RZ ;  /* 0x0000001f03037819 */ /* 0x000fe200000006ff */
[----:B------:R-:W-:-:S04]  /*3b50*/  IMAD.U32 R0, RZ, RZ, UR9 ;  /* 0x00000009ff007e24 */ /* 0x000fc8000f8e00ff */
[----:B------:R1:W2:Y:S03]  /*3b60*/  SYNCS.PHASECHK.TRANS64.TRYWAIT P0, [R0+URZ], R3 ;  /* 0x00000003000075a7 */ /* 0x0002a600080011ff */
[----:B--2---:R-:W-:Y:S05]  /*3b70*/  @!P0 NANOSLEEP.SYNCS 0x989680 ;  /* 0x009896800000895d */ /* 0x004fea0003900000 */
[----:B------:R-:W2:Y:S02]  /*3b80*/  @!P0 SYNCS.PHASECHK.TRANS64 P0, [R0+URZ], R3 ;  /* 0x00000003000085a7 */ /* 0x000ea400080010ff */
[----:B--2---:R-:W-:Y:S05]  /*3b90*/  @P0 BRA `(.L_x_70) ;  /* 0x0000000000200947 */ /* 0x004fea0003800000 */
.L_x_71:
[----:B--2---:R2:W4:Y:S02]  /*3ba0*/  SYNCS.PHASECHK.TRANS64.TRYWAIT P0, [R0+URZ], R3 ;  /* 0x00000003000075a7 */ /* 0x00452400080011ff */
[----:B----4-:R-:W-:Y:S05]  /*3bb0*/  @!P0 NANOSLEEP.SYNCS 0x989680 ;  /* 0x009896800000895d */ /* 0x010fea0003900000 */
[----:B------:R-:W4:Y:S02]  /*3bc0*/  @!P0 SYNCS.PHASECHK.TRANS64 P0, [R0+URZ], R3 ;  /* 0x00000003000085a7 */ /* 0x000f2400080010ff */
[----:B----4-:R-:W-:Y:S05]  /*3bd0*/  @!P0 BRA `(.L_x_71) ;  /* 0xfffffffc00f08947 */ /* 0x010fea000383ffff */
[----:B------:R-:W-:Y:S05]  /*3be0*/  BRA `(.L_x_70) ;  /* 0x00000000000c7947 */ /* 0x000fea0003800000 */
.L_x_68:
[----:B------:R-:W-:-:S04]  /*3bf0*/  UIADD3 UR4, UPT, UPT, UR6, 0x120, URZ ;  /* 0x0000012006047890 */ /* 0x000fc8000fffe0ff */
[----:B------:R-:W-:-:S09]  /*3c00*/  UPRMT UR4, UR5, 0x654, UR4 ;  /* 0x0000065405047896 */ /* 0x000fd20008000004 */
[----:B------:R-:W-:Y:S03]  /*3c10*/  SYNCS.ARRIVE.TRANS64.RED.A1T0 RZ, [UR4], RZ ;  /* 0x000000ffffff79a7 */ /* 0x000fe60008100404 */
.L_x_70:
[----:B-12---:R-:W-:Y:S01]  /*3c20*/  SHF.L.U32 R3, RZ, 0x1f, RZ ;  /* 0x0000001fff037819 */ /* 0x006fe200000006ff */
[----:B------:R-:W-:Y:S01]  /*3c30*/  UIADD3 UR4, UPT, UPT, UR6, 0x120, URZ ;  /* 0x0000012006047890 */ /* 0x000fe2000fffe0ff */
[----:B------:R-:W-:Y:S02]  /*3c40*/  PLOP3.LUT P0, PT, PT, PT, UP0, 0x80, 0x8 ;  /* 0x000000000008781c */ /* 0x000fe40003f0f008 */
[----:B------:R-:W1:Y:S02]  /*3c50*/  SYNCS.PHASECHK.TRANS64.TRYWAIT P1, [UR6+0x120], R3 ;  /* 0x00012003ff0075a7 */ /* 0x000e640008021106 */
[----:B-1----:R-:W-:Y:S09]  /*3c60*/  @!P1 BRA `(.L_x_72) ;  /* 0x0000005800089947 */ /* 0x002ff20003800000 */
.L_x_170:
[----:B------:R-:W-:Y:S02]  /*3c70*/  @!UP0 UPRMT UR4, UR5, 0x654, UR4 ;  /* 0x0000065405048896 */ /* 0x000fe40008000004 */
[----:B------:R-:W-:Y:S01]  /*3c80*/  ULOP3.LUT UR5, UR23, 0xffff, URZ, 0xc0, !UPT ;  /* 0x0000ffff17057892 */ /* 0x000fe2000f8ec0ff */
[----:B------:R-:W-:-:S03]  /*3c90*/  UMOV UR8, 0xffff ;  /* 0x0000ffff00087882 */ /* 0x000fc60000000000 */
[----:B------:R-:W-:-:S03]  /*3ca0*/  USHF.R.U32.HI UR5, URZ, 0x5, UR5 ;  /* 0x00000005ff057899 */ /* 0x000fc60008011605 */
[----:B------:R-:W-:Y:S01]  /*3cb0*/  @!P0 SYNCS.ARRIVE.TRANS64.RED.A1T0 RZ, [UR4], RZ ;  /* 0x000000ffffff89a7 */ /* 0x000fe20008100404 */
[----:B------:R-:W-:Y:S01]  /*3cc0*/  NOP ;  /* 0x0000000000007918 */ /* 0x000fe20000000000 */
[----:B-1----:R-:W1:Y:S01]  /*3cd0*/  LDS R0, [UR7+0x14] ;  /* 0x00001407ff007984 */ /* 0x002e620008000800 */
[----:B------:R-:W-:Y:S01]  /*3ce0*/  USHF.L.U32 UR8, UR8, UR5, URZ ;  /* 0x0000000508087299 */ /* 0x000fe200080006ff */
[----:B------:R-:W-:Y:S02]  /*3cf0*/  UMOV UR4, 0x1 ;  /* 0x0000000100047882 */ /* 0x000fe40000000000 */
[----:B------:R-:W-:-:S03]  /*3d00*/  USHF.L.U32 UR4, UR4, UR5, URZ ;  /* 0x0000000504047299 */ /* 0x000fc600080006ff */
[----:B-1----:R-:W-:-:S04]  /*3d10*/  LOP3.LUT R0, R0, UR8, RZ, 0xc0, !PT ;  /* 0x0000000800007c12 */ /* 0x002fc8000f8ec0ff */
[----:B------:R-:W-:-:S13]  /*3d20*/  ISETP.NE.AND P0, PT, R0, UR8, PT ;  /* 0x0000000800007c0c */ /* 0x000fda000bf05270 */
[----:B------:R-:W-:Y:S05]  /*3d30*/  @P0 BRA `(.L_x_73) ;  /* 0x0000000000580947 */ /* 0x000fea0003800000 */
[----:B------:R-:W1:Y:S02]  /*3d40*/  LDS R0, [UR7+0x18] ;  /* 0x00001807ff007984 */ /* 0x000e640008000800 */
[----:B-1----:R-:W-:-:S04]  /*3d50*/  LOP3.LUT R0, R0, UR4, RZ, 0xc0, !PT ;  /* 0x0000000400007c12 */ /* 0x002fc8000f8ec0ff */
[----:B------:R-:W-:-:S13]  /*3d60*/  ISETP.NE.AND P0, PT, R0, UR4, PT ;  /* 0x0000000400007c0c */ /* 0x000fda000bf05270 */
[----:B------:R-:W-:Y:S05]  /*3d70*/  @P0 BRA `(.L_x_74) ;  /* 0x00000000003c0947 */ /* 0x000fea0003800000 */
[----:B------:R-:W1:Y:S01]  /*3d80*/  S2R R2, SR_LANEID ;  /* 0x0000000000027919 */ /* 0x000e620000000000 */
[----:B------:R-:W-:Y:S01]  /*3d90*/  ULOP3.LUT UR8, URZ, UR8, URZ, 0x33, !UPT ;  /* 0x00000008ff087292 */ /* 0x000fe2000f8e33ff */
[----:B------:R-:W-:Y:S01]  /*3da0*/  LOP3.LUT R4, RZ, UR4, RZ, 0x33, !PT ;  /* 0x00000004ff047c12 */ /* 0x000fe2000f8e33ff */
[----:B------:R-:W-:Y:S02]  /*3db0*/  VOTEU.ANY UR6, UPT, PT ;  /* 0x0000000000067886 */ /* 0x000fe400038e0100 */
[----:B------:R-:W-:Y:S01]  /*3dc0*/  UFLO.U32 UR6, UR6 ;  /* 0x00000006000672bd */ /* 0x000fe200080e0000 */
[----:B------:R-:W2:Y:S01]  /*3dd0*/  REDUX UR4, R4 ;  /* 0x00000000040473c4 */ /* 0x000ea20000000000 */
[----:B------:R-:W-:-:S06]  /*3de0*/  IMAD.U32 R0, RZ, RZ, UR8 ;  /* 0x00000008ff007e24 */ /* 0x000fcc000f8e00ff */
[----:B------:R4:W-:Y:S01]  /*3df0*/  UTCATOMSWS.AND URZ, UR8 ;  /* 0x0000000800ff79e3 */ /* 0x0009e20008000000 */
[----:B------:R-:W3:Y:S01]  /*3e00*/  REDUX UR5, R0 ;  /* 0x00000000000573c4 */ /* 0x000ee20000000000 */
[----:B-1----:R-:W-:Y:S01]  /*3e10*/  ISETP.EQ.U32.AND P0, PT, R2, UR6, PT ;  /* 0x0000000602007c0c */ /* 0x002fe2000bf02070 */
[----:B--2---:R-:W-:Y:S01]  /*3e20*/  IMAD.U32 R2, RZ, RZ, UR4 ;  /* 0x00000004ff027e24 */ /* 0x004fe2000f8e00ff */
[----:B---3--:R-:W-:-:S11]  /*3e30*/  MOV R3, UR5 ;  /* 0x0000000500037c02 */ /* 0x008fd60008000f00 */
[----:B------:R4:W-:Y:S04]  /*3e40*/  @P0 ATOMS.AND RZ, [UR7+0x14], R3 ;  /* 0x00001403ffff098c */ /* 0x0009e8000a800007 */
[----:B------:R4:W-:Y:S01]  /*3e50*/  @P0 ATOMS.AND RZ, [UR7+0x18], R2 ;  /* 0x00001802ffff098c */ /* 0x0009e2000a800007 */
[----:B------:R-:W-:Y:S05]  /*3e60*/  BRA `(.L_x_75) ;  /* 0x0000000000147947 */ /* 0x000fea0003800000 */
.L_x_74:
[----:B------:R-:W-:Y:S02]  /*3e70*/  MOV R2, 0x3e90 ;  /* 0x00003e9000027802 */ /* 0x000fe40000000f00 */
[----:B---3-5:R-:W-:Y:S05]  /*3e80*/  CALL.REL.NOINC `($__internal_0_$__cuda_sm10x_tcgen05_guardrail_trap_col_being_dealloced_not_returned_by_alloc) ;  /* 0x0000005800e87944 */ /* 0x028fea0003c00000 */
[----:B------:R-:W-:Y:S05]  /*3e90*/  BRA `(.L_x_75) ;  /* 0x0000000000087947 */ /* 0x000fea0003800000 */
.L_x_73:
[----:B------:R-:W-:Y:S02]  /*3ea0*/  MOV R2, 0x3ec0 ;  /* 0x00003ec000027802 */ /* 0x000fe40000000f00 */
[----:B---3-5:R-:W-:Y:S05]  /*3eb0*/  CALL.REL.NOINC `($__internal_2_$__cuda_sm10x_tcgen05_guardrail_trap_unallocated_columns_being_dealloced) ;  /* 0x0000005800f47944 */ /* 0x028fea0003c00000 */
.L_x_75:
[----:B------:R-:W-:Y:S01]  /*3ec0*/  NOP ;  /* 0x0000000000007918 */ /* 0x000fe20000000000 */
[----:B----4-:R-:W-:Y:S05]  /*3ed0*/  EXIT ;  /* 0x000000000000794d */ /* 0x010fea0003800000 */
.L_x_48:
[----:B------:R-:W-:-:S09]  /*3ee0*/  UISETP.NE.OR UP5, UPT, UR10, 0x3, !UP5 ;  /* 0x000000030a00788c */ /* 0x000fd2000efa5670 */
[----:B------:R-:W-:Y:S05]  /*3ef0*/  BRA.U UP5, `(.L_x_76) ;  /* 0x0000001505607547 */ /* 0x000fea000b800000 */
[----:B------:R-:W1:Y:S01]  /*3f00*/  LDCU.64 UR6, c[0x0][0xa88] ;  /* 0x00015100ff0677ac */ /* 0x000e620008000a00 */
[----:B------:R-:W2:Y:S01]  /*3f10*/  LDC R0, c[0x0][0xd30] ;  /* 0x00034c00ff007b82 */ /* 0x000ea20000000800 */
[----:B------:R-:W-:Y:S02]  /*3f20*/  HFMA2 R31, -RZ, RZ, 0, 0 ;  /* 0x00000000ff1f7431 */ /* 0x000fe400000001ff */
[----:B------:R-:W-:Y:S01]  /*3f30*/  IMAD.MOV.U32 R33, RZ, RZ, 0x1 ;  /* 0x00000001ff217424 */ /* 0x000fe200078e00ff */
[----:B------:R-:W3:Y:S01]  /*3f40*/  LDCU.64 UR4, c[0x0][0xa90] ;  /* 0x00015200ff0477ac */ /* 0x000ee20008000a00 */
[----:B-----5:R-:W-:Y:S01]  /*3f50*/  IMAD.MOV.U32 R32, RZ, RZ, RZ ;  /* 0x000000ffff207224 */ /* 0x020fe200078e00ff */
[----:B------:R-:W-:Y:S01]  /*3f60*/  MOV R29, 0x2000 ;  /* 0x00002000001d7802 */ /* 0x000fe20000000f00 */
[----:B------:R-:W-:Y:S01]  /*3f70*/  UISETP.NE.AND UP2, UPT, UR10, 0x2, UPT ;  /* 0x000000020a00788c */ /* 0x000fe2000bf45270 */
[----:B------:R-:W4:Y:S01]  /*3f80*/  LDC R23, c[0x0][0x370] ;  /* 0x0000dc00ff177b82 */ /* 0x000f220000000800 */
[----:B------:R-:W-:-:S02]  /*3f90*/  UPLOP3.LUT UP1, UPT, UPT, UPT, UPT, 0x40, 0x4 ;  /* 0x000000000004789c */ /* 0x000fc40003f2e870 */
[----:B------:R-:W-:-:S05]  /*3fa0*/  USEL UR13, URZ, 0x1, UP2 ;  /* 0x00000001ff0d7887 */ /* 0x000fca0009000000 */
[----:B------:R-:W4:Y:S01]  /*3fb0*/  LDC R8, c[0x0][0xd0c] ;  /* 0x00034300ff087b82 */ /* 0x000f220000000800 */
[----:B-1----:R-:W-:-:S03]  /*3fc0*/  UISETP.NE.U32.AND UP5, UPT, UR6, URZ, UPT ;  /* 0x000000ff0600728c */ /* 0x002fc6000bfa5070 */
[----:B------:R-:W-:Y:S01]  /*3fd0*/  UMOV UR6, 0x400 ;  /* 0x0000040000067882 */ /* 0x000fe20000000000 */
[----:B------:R-:W-:Y:S02]  /*3fe0*/  UISETP.NE.AND.EX UP5, UPT, UR7, URZ, UPT, UP5 ;  /* 0x000000ff0700728c */ /* 0x000fe4000bfa5350 */
[----:B------:R-:W-:Y:S01]  /*3ff0*/  ULEA UR6, UR37, UR6, 0x18 ;  /* 0x0000000625067291 */ /* 0x000fe2000f8ec0ff */
[----:B------:R-:W1:Y:S01]  /*4000*/  LDC R22, c[0x0][0xd20] ;  /* 0x00034800ff167b82 */ /* 0x000e620000000800 */
[----:B---3--:R-:W-:Y:S01]  /*4010*/  UISETP.NE.U32.AND UP6, UPT, UR4, URZ, UPT ;  /* 0x000000ff0400728c */ /* 0x008fe2000bfc5070 */
[----:B--2---:R-:W-:Y:S01]  /*4020*/  ISETP.NE.AND P1, PT, R0, 0x1, PT ;  /* 0x000000010000780c */ /* 0x004fe20003f25270 */
[----:B------:R-:W-:Y:S02]  /*4030*/  UIADD3 UR7, UPT, UPT, UR6, 0x88, URZ ;  /* 0x0000008806077890 */ /* 0x000fe4000fffe0ff */
[----:B------:R-:W-:Y:S02]  /*4040*/  UIADD3 UR57, UPT, UPT, UR6, 0x70, URZ ;  /* 0x0000007006397890 */ /* 0x000fe4000fffe0ff */
[----:B------:R-:W-:Y:S01]  /*4050*/  UIADD3 UR49, UPT, UPT, UR6, 0x78, URZ ;  /* 0x0000007806317890 */ /* 0x000fe2000fffe0ff */
[----:B------:R-:W2:Y:S01]  /*4060*/  LDC.64 R36, c[0x0][0x348] ;  /* 0x0000d200ff247b82 */ /* 0x000ea20000000a00 */
[----:B------:R-:W-:-:S02]  /*4070*/  UIADD3 UR41, UPT, UPT, UR6, 0x80, URZ ;  /* 0x0000008006297890 */ /* 0x000fc4000fffe0ff */
[----:B------:R-:W-:Y:S02]  /*4080*/  UPRMT UR7, UR37, 0x654, UR7 ;  /* 0x0000065425077896 */ /* 0x000fe40008000007 */
[----:B------:R-:W-:-:S03]  /*4090*/  UISETP.NE.AND.EX UP6, UPT, UR5, URZ, UPT, UP6 ;  /* 0x000000ff0500728c */ /* 0x000fc6000bfc5360 */
[----:B------:R-:W3:Y:S08]  /*40a0*/  LDC.64 R18, c[0x0][0xd10] ;  /* 0x00034400ff127b82 */ /* 0x000ef00000000a00 */
[----:B------:R-:W1:Y:S08]  /*40b0*/  LDC.64 R6, c[0x0][0xd18] ;  /* 0x00034600ff067b82 */ /* 0x000e700000000a00 */
[----:B------:R-:W1:Y:S08]  /*40c0*/  LDC.64 R4, c[0x0][0xd28] ;  /* 0x00034a00ff047b82 */ /* 0x000e700000000a00 */
[----:B----4-:R-:W1:Y:S02]  /*40d0*/  LDC R28, c[0x0][0x374] ;  /* 0x0000dd00ff1c7b82 */ /* 0x010e640000000800 */
.L_x_87:
[C---:B------:R-:W-:Y:S02]  /*40e0*/  LEA R0, R32.reuse, UR6, 0x3 ;  /* 0x0000000620007c11 */ /* 0x040fe4000f8e18ff */
[----:B------:R-:W-:Y:S02]  /*40f0*/  SHF.L.U32 R3, R31, 0x1f, RZ ;  /* 0x0000001f1f037819 */ /* 0x000fe400000006ff */
[----:B------:R-:W-:Y:S02]  /*4100*/  LEA R24, R32, UR6, 0x4 ;  /* 0x0000000620187c11 */ /* 0x000fe4000f8e20ff */
[----:B----4-:R-:W4:Y:S02]  /*4110*/  SYNCS.PHASECHK.TRANS64.TRYWAIT P0, [R0+URZ+0xc0], R3 ;  /* 0x0000c003000075a7 */ /* 0x010f2400080011ff */
[----:B----4-:R-:W-:Y:S05]  /*4120*/  @!P0 BRA `(.L_x_77) ;  /* 0x0000005000f08947 */ /* 0x010fea0003800000 */
.L_x_171:
[----:B------:R-:W-:Y:S01]  /*4130*/  ISETP.GE.AND P0, PT, R2, 0x1, PT ;  /* 0x000000010200780c */ /* 0x000fe20003f06270 */
[----:B------:R-:W5:Y:S01]  /*4140*/  LDS.128 R24, [R24+0x130] ;  /* 0x0001300018187984 */ /* 0x000f620000000c00 */
[----:B----4-:R-:W-:Y:S01]  /*4150*/  VIADD R0, R0, 0xd0 ;  /* 0x000000d000007836 */ /* 0x010fe20000000000 */
[----:B------:R-:W-:Y:S01]  /*4160*/  @!PT LDS RZ, [RZ] ;  /* 0x00000000fffff984 */ /* 0x000fe20000000800 */
[----:B------:R-:W-:Y:S01]  /*4170*/  @!PT LDS RZ, [RZ] ;  /* 0x00000000fffff984 */ /* 0x000fe20000000800 */
[----:B------:R-:W-:Y:S01]  /*4180*/  @!PT LDS RZ, [RZ] ;  /* 0x00000000fffff984 */ /* 0x000fe20000000800 */
[----:B------:R-:W-:Y:S01]  /*4190*/  @!PT LDS RZ, [RZ] ;  /* 0x00000000fffff984 */ /* 0x000fe20000000800 */
[----:B------:R4:W-:Y:S06]  /*41a0*/  MEMBAR.ALL.CTA ;  /* 0x0000000000007992 */ /* 0x0009ec0000008000 */
[----:B----4-:R-:W4:Y:S01]  /*41b0*/  FENCE.VIEW.ASYNC.S ;  /* 0x00000000000073c6 */ /* 0x010f220000000000 */
[----:B------:R-:W-:Y:S04]  /*41c0*/  PRMT R0, RZ, 0x654, R0 ;  /* 0x00000654ff007816 */ /* 0x000fe80000000000 */
[----:B----4-:R4:W-:Y:S01]  /*41d0*/  SYNCS.ARRIVE.TRANS64.RED.A1T0 RZ, [R0+URZ], RZ ;  /* 0x000000ff00ff79a7 */ /* 0x0109e200081004ff */
[----:B-----5:R-:W-:Y:S11]  /*41e0*/  LOP3.LUT P3, RZ, R26, 0x1, RZ, 0xc0, !PT ;  /* 0x000000011aff7812 */ /* 0x020ff6000786c0ff */
[----:B------:R-:W-:Y:S02]  /*41f0*/  @!UPT UIADD3 URZ, UPT, UPT, URZ, URZ, URZ ;  /* 0x000000fffffff290 */ /* 0x000fe4000fffe0ff */
[----:B------:R-:W-:Y:S02]  /*4200*/  @P3 MOV R13, R24 ;  /* 0x00000018000d3202 */ /* 0x000fe40000000f00 */
[----:B------:R-:W-:Y:S01]  /*4210*/  @P3 LOP3.LUT R10, R25, 0xffff, RZ, 0xc0, !PT ;  /* 0x0000ffff190a3812 */ /* 0x000fe200078ec0ff */
[----:B----4-:R-:W-:Y:S06]  /*4220*/  @!P0 BRA `(.L_x_78) ;  /* 0x0000000000a48947 */ /* 0x010fec0003800000 */
[----:B-1----:R-:W-:Y:S01]  /*4230*/  IMAD.HI.U32 R39, R28, R7, RZ ;  /* 0x000000071c277227 */ /* 0x002fe200078e00ff */
[----:B------:R-:W-:Y:S02]  /*4240*/  ISETP.NE.AND P0, PT, R6, 0x1, PT ;  /* 0x000000010600780c */ /* 0x000fe40003f05270 */
[----:B------:R-:W-:Y:S01]  /*4250*/  ISETP.NE.AND P2, PT, R2, 0x1, PT ;  /* 0x000000010200780c */ /* 0x000fe20003f45270 */
[----:B---3--:R-:W-:Y:S01]  /*4260*/  IMAD.HI.U32 R34, R23, R18, RZ ;  /* 0x0000001217227227 */ /* 0x008fe200078e00ff */
[----:B------:R-:W-:Y:S02]  /*4270*/  SHF.R.U32.HI R39, RZ, R22, R39 ;  /* 0x00000016ff277219 */ /* 0x000fe40000011627 */
[----:B------:R-:W-:Y:S01]  /*4280*/  ISETP.NE.AND P4, PT, R8, 0x1, PT ;  /* 0x000000010800780c */ /* 0x000fe20003f85270 */
[----:B------:R-:W-:Y:S01]  /*4290*/  IMAD.HI.U32 R38, R13, R18, RZ ;  /* 0x000000120d267227 */ /* 0x000fe200078e00ff */
[----:B------:R-:W-:Y:S02]  /*42a0*/  SHF.R.U32.HI R34, RZ, R19, R34 ;  /* 0x00000013ff227219 */ /* 0x000fe40000011622 */
[----:B------:R-:W-:Y:S01]  /*42b0*/  SEL R3, R28, R39, !P0 ;  /* 0x000000271c037207 */ /* 0x000fe20004000000 */
[C---:B------:R-:W-:Y:S01]  /*42c0*/  IMAD.HI.U32 R39, R10.reuse, R7, RZ ;  /* 0x000000070a277227 */ /* 0x040fe200078e00ff */
[----:B------:R-:W-:Y:S02]  /*42d0*/  SEL R11, R23, R34, !P4 ;  /* 0x00000022170b7207 */ /* 0x000fe40006000000 */
[----:B------:R-:W-:Y:S01]  /*42e0*/  SHF.R.U32.HI R38, RZ, R19, R38 ;  /* 0x00000013ff267219 */ /* 0x000fe20000011626 */
[----:B------:R-:W-:Y:S01]  /*42f0*/  IMAD.HI.U32 R40, R3, R4, RZ ;  /* 0x0000000403287227 */ /* 0x000fe200078e00ff */
[----:B------:R-:W-:Y:S03]  /*4300*/  SHF.R.U32.HI R39, RZ, R22, R39 ;  /* 0x00000016ff277219 */ /* 0x000fe60000011627 */
[----:B------:R-:W-:Y:S01]  /*4310*/  IMAD.HI.U32 R34, R11, R4, RZ ;  /* 0x000000040b227227 */ /* 0x000fe200078e00ff */
[----:B------:R-:W-:Y:S02]  /*4320*/  @P2 SHF.R.U32.HI R3, RZ, R5, R40 ;  /* 0x00000005ff032219 */ /* 0x000fe40000011628 */
[----:B------:R-:W-:Y:S02]  /*4330*/  SEL R9, R10, R39, !P0 ;  /* 0x000000270a097207 */ /* 0x000fe40004000000 */
[----:B------:R-:W-:Y:S01]  /*4340*/  @P2 SHF.R.U32.HI R11, RZ, R5, R34 ;  /* 0x00000005ff0b2219 */ /* 0x000fe20000011622 */
[C---:B------:R-:W-:Y:S01]  /*4350*/  IMAD R12, R2.reuse, R3, RZ ;  /* 0x00000003020c7224 */ /* 0x040fe200078e02ff */
[----:B------:R-:W-:Y:S01]  /*4360*/  SEL R3, R13, R38, !P4 ;  /* 0x000000260d037207 */ /* 0x000fe20006000000 */
[C---:B------:R-:W-:Y:S03]  /*4370*/  IMAD.HI.U32 R16, R9.reuse, R4, RZ ;  /* 0x0000000409107227 */ /* 0x040fe600078e00ff */
[----:B------:R-:W-:Y:S01]  /*4380*/  ISETP.GE.AND P0, PT, R9, R12, PT ;  /* 0x0000000c0900720c */ /* 0x000fe20003f06270 */
[C---:B------:R-:W-:Y:S01]  /*4390*/  IMAD R14, R2.reuse, R11, RZ ;  /* 0x0000000b020e7224 */ /* 0x040fe200078e02ff */
[----:B------:R-:W-:Y:S04]  /*43a0*/  SHF.R.U32.HI R16, RZ, R5, R16 ;  /* 0x00000005ff107219 */ /* 0x000fe80000011610 */
[----:B------:R-:W-:Y:S02]  /*43b0*/  ISETP.GE.OR P0, PT, R3, R14, P0 ;  /* 0x0000000e0300720c */ /* 0x000fe40000706670 */
[----:B------:R-:W-:Y:S05]  /*43c0*/  SEL R17, R9, R16, !P2 ;  /* 0x0000001009117207 */ /* 0x000fea0005000000 */
[----:B------:R-:W-:Y:S04]  /*43d0*/  IMAD.MOV R15, RZ, RZ, -R17 ;  /* 0x000000ffff0f7224 */ /* 0x000fe800078e0a11 */
[----:B------:R-:W-:Y:S02]  /*43e0*/  IMAD R15, R2, R15, R9 ;  /* 0x0000000f020f7224 */ /* 0x000fe400078e0209 */
[C---:B------:R-:W-:Y:S05]  /*43f0*/  @!P0 IMAD.HI.U32 R12, R3.reuse, R4, RZ ;  /* 0x00000004030c8227 */ /* 0x040fea00078e00ff */
[----:B------:R-:W-:Y:S04]  /*4400*/  @!P0 SHF.R.U32.HI R12, RZ, R5, R12 ;  /* 0x00000005ff0c8219 */ /* 0x000fe8000001160c */
[----:B------:R-:W-:Y:S01]  /*4410*/  @!P0 SEL R0, R3, R12, !P2 ;  /* 0x0000000c03008207 */ /* 0x000fe20005000000 */
[----:B------:R-:W-:Y:S03]  /*4420*/  IMAD.MOV R12, RZ, RZ, -R3 ;  /* 0x000000ffff0c7224 */ /* 0x000fe600078e0a03 */
[----:B------:R-:W-:Y:S01]  /*4430*/  @!P0 IADD3 R16, PT, PT, R17, -R0, RZ ;  /* 0x8000000011108210 */ /* 0x000fe20007ffe0ff */
[----:B------:R-:W-:Y:S01]  /*4440*/  @!P0 IMAD R0, R11, R15, R0 ;  /* 0x0000000f0b008224 */ /* 0x000fe200078e0200 */
[----:B------:R-:W-:Y:S01]  /*4450*/  IADD3 R11, PT, PT, -R9, RZ, RZ ;  /* 0x000000ff090b7210 */ /* 0x000fe20007ffe1ff */
[----:B------:R-:W-:Y:S02]  /*4460*/  IMAD R13, R8, R12, R13 ;  /* 0x0000000c080d7224 */ /* 0x000fe400078e020d */
[----:B------:R-:W-:Y:S02]  /*4470*/  @!P0 IMAD R9, R16, R2, R3 ;  /* 0x0000000210098224 */ /* 0x000fe400078e0203 */
[----:B------:R-:W-:Y:S02]  /*4480*/  @!P0 IMAD.MOV.U32 R3, RZ, RZ, R0 ;  /* 0x000000ffff038224 */ /* 0x000fe400078e0000 */
[----:B------:R-:W-:Y:S02]  /*4490*/  IMAD R10, R6, R11, R10 ;  /* 0x0000000b060a7224 */ /* 0x000fe400078e020a */
[----:B------:R-:W-:Y:S02]  /*44a0*/  IMAD R13, R3, R8, R13 ;  /* 0x00000008030d7224 */ /* 0x000fe400078e020d */
[----:B------:R-:W-:Y:S02]  /*44b0*/  IMAD R10, R9, R6, R10 ;  /* 0x00000006090a7224 */ /* 0x000fe400078e020a */
.L_x_78:
[----:B------:R-:W-:Y:S05]  /*44c0*/  BRA.U UP1, `(.L_x_79) ;  /* 0x0000000101107547 */ /* 0x000fea000b800000 */
[----:B------:R-:W-:Y:S04]  /*44d0*/  MOV R0, UR13 ;  /* 0x0000000d00007c02 */ /* 0x000fe80008000f00 */
[----:B------:R-:W-:Y:S04]  /*44e0*/  SHF.L.U32 R3, R0, 0x1f, RZ ;  /* 0x0000001f00037819 */ /* 0x000fe800000006ff */
[----:B------:R-:W4:Y:S02]  /*44f0*/  SYNCS.PHASECHK.TRANS64.TRYWAIT P0, [UR6+0xb8], R3 ;  /* 0x0000b803ff0075a7 */ /* 0x000f240008001106 */
[----:B----4-:R-:W-:Y:S05]  /*4500*/  @!P0 BRA `(.L_x_80) ;  /* 0x00000050000c8947 */ /* 0x010fea0003800000 */
.L_x_79:
[----:B------:R-:W-:Y:S02]  /*4510*/  R2UR UR59, R20 ;  /* 0x00000000143b72ca */ /* 0x000fe400000e0000 */
[----:B------:R-:W-:Y:S02]  /*4520*/  R2UR UR58, R21 ;  /* 0x00000000153a72ca */ /* 0x000fe400000e0000 */
[----:B------:R-:W-:Y:S02]  /*4530*/  ISETP.NE.U32.AND P2, PT, RZ, UR4, PT ;  /* 0x00000004ff007c0c */ /* 0x000fe4000bf45070 */
[----:B------:R-:W-:Y:S02]  /*4540*/  SHF.L.U32 R11, R33, 0x1f, RZ ;  /* 0x0000001f210b7819 */ /* 0x000fe400000006ff */
[----:B------:R-:W-:Y:S05]  /*4550*/  ISETP.NE.AND.EX P2, PT, RZ, UR5, PT, P2 ;  /* 0x00000005ff007c0c */ /* 0x000fea000bf45320 */
[----:B------:R-:W-:Y:S02]  /*4560*/  USHF.L.U32 UR59, UR59, 0x6, URZ ;  /* 0x000000063b3b7899 */ /* 0x000fe400080006ff */
[----:B------:R-:W-:Y:S01]  /*4570*/  USHF.L.U32 UR58, UR58, 0x7, URZ ;  /* 0x000000073a3a7899 */ /* 0x000fe200080006ff */
[----:B------:R-:W-:Y:S11]  /*4580*/  BRA.U !UP6, `(.L_x_81) ;  /* 0x000000010e347547 */ /* 0x000ff6000b800000 */
[----:B------:R-:W-:Y:S01]  /*4590*/  UPLOP3.LUT UP0, UPT, UPT, UPT, UP5, 0x80, 0x8 ;  /* 0x000000000008789c */ /* 0x000fe20003f0f050 */
[----:B----4-:R-:W-:Y:S02]  /*45a0*/  HFMA2 R0, -RZ, RZ, 0, 5.9604644775390625e-08 ;  /* 0x00000001ff007431 */ /* 0x010fe400000001ff */
[----:B------:R-:W-:Y:S03]  /*45b0*/  IMAD.MOV.U32 R59, RZ, RZ, 0x1 ;  /* 0x00000001ff3b7424 */ /* 0x000fe600078e00ff */
[----:B------:R-:W-:Y:S05]  /*45c0*/  PLOP3.LUT P0, PT, PT, PT, UP0, 0x80, 0x8 ;  /* 0x000000000008781c */ /* 0x000fea0003f0f008 */
[----:B------:R-:W4:Y:S01]  /*45d0*/  @UP0 LDCU.64 UR10, c[0x0][0xa88] ;  /* 0x00015100ff0a07ac */ /* 0x000f220008000a00 */
[----:B------:R-:W-:Y:S07]  /*45e0*/  @UP0 UIMAD UR8, UR36, UR4, URZ ;  /* 0x00000004240802a4 */ /* 0x000fee000f8e02ff */
[----:B------:R-:W-:Y:S01]  /*45f0*/  @!P0 PRMT R59, R0, 0x7610, R59 ;  /* 0x00007610003b8816 */ /* 0x000fe2000000003b */
[----:B----4-:R-:W-:Y:S03]  /*4600*/  @UP0 UIMAD.WIDE UR10, UR8, 0x4, UR10 ;  /* 0x00000004080a08a5 */ /* 0x010fe6000f8e020a */
[----:B------:R-:W4:Y:S03]  /*4610*/  @!UP0 LDCU UR8, c[0x0][0xa80] ;  /* 0x00015000ff0887ac */ /* 0x000f260008000800 */
[----:B------:R-:W-:Y:S01]  /*4620*/  IMAD.U32 R14, RZ, RZ, UR10 ;  /* 0x0000000aff0e7e24 */ /* 0x000fe2000f8e00ff */
[----:B------:R-:W-:Y:S05]  /*4630*/  MOV R15, UR11 ;  /* 0x0000000b000f7c02 */ /* 0x000fea0008000f00 */
[----:B------:R1:W5:Y:S02]  /*4640*/  @P0 LDG.E R35, desc[UR38][R14.64] ;  /* 0x000000260e230981 */ /* 0x000364000c1e1900 */
[----:B-1--4-:R-:W-:Y:S07]  /*4650*/  @!P0 IMAD.U32 R35, RZ, RZ, UR8 ;  /* 0x00000008ff238e24 */ /* 0x012fee000f8e00ff */
.L_x_81:
[----:B-----5:R-:W-:Y:S01]  /*4660*/  @!P2 FSETP.EQ.AND P0, PT, R35, RZ, PT ;  /* 0x000000ff2300a20b */ /* 0x020fe20003f02000 */
[----:B------:R-:W-:Y:S01]  /*4670*/  @!UPT UIADD3 URZ, UPT, UPT, URZ, URZ, URZ ;  /* 0x000000fffffff290 */ /* 0x000fe2000fffe0ff */
[----:B------:R-:W-:Y:S11]  /*4680*/  @!P2 BRA `(.L_x_82) ;  /* 0x000000000014a947 */ /* 0x000ff60003800000 */
[----:B------:R-:W-:Y:S02]  /*4690*/  LOP3.LUT P2, RZ, R59, 0xff, RZ, 0xc0, !PT ;  /* 0x000000ff3bff7812 */ /* 0x000fe4000784c0ff */
[----:B------:R-:W-:Y:S04]  /*46a0*/  PLOP3.LUT P0, PT, PT, PT, UP0, 0x80, 0x8 ;  /* 0x000000000008781c */ /* 0x000fe80003f0f008 */
[----:B------:R-:W-:Y:S07]  /*46b0*/  PLOP3.LUT P0, PT, P0, PT, PT, 0x8, 0x80 ;  /* 0x000000000080781c */ /* 0x000fee000070e170 */
[----:B------:R-:W-:Y:S11]  /*46c0*/  @P2 FSETP.EQ.AND P0, PT, R35, RZ, PT ;  /* 0x000000ff2300220b */ /* 0x000ff60003f02000 */
[----:B------:R-:W-:Y:S02]  /*46d0*/  @!UPT UIADD3 URZ, UPT, UPT, URZ, URZ, URZ ;  /* 0x000000fffffff290 */ /* 0x000fe4000fffe0ff */
.L_x_82:
[----:B------:R-:W5:Y:S01]  /*46e0*/  SYNCS.PHASECHK.TRANS64.TRYWAIT P2, [UR6+0x90], R11 ;  /* 0x0000900bff0075a7 */ /* 0x000f620008041106 */
[----:B------:R-:W-:Y:S04]  /*46f0*/  ELECT P4, URZ, PT ;  /* 0x0000000000ff782f */ /* 0x000fe80003880000 */
[----:B------:R-:W-:Y:S11]  /*4700*/  PLOP3.LUT P4, PT, P0, P4, PT, 0xf2, 0x2f ;  /* 0x00000000002f781c */ /* 0x000ff60000789e72 */
[----:B------:R-:W-:Y:S02]  /*4710*/  @!UPT UIADD3 URZ, UPT, UPT, URZ, URZ, URZ ;  /* 0x000000fffffff290 */ /* 0x000fe4000fffe0ff */
[----:B--2---:R-:W-:Y:S05]  /*4720*/  @!P4 IADD3 R9, P0, PT, R36, 0x780, RZ ;  /* 0x000007802409c810 */ /* 0x004fea0007f1e0ff */
[----:B----4-:R-:W-:Y:S01]  /*4730*/  @!P4 IMAD.X R3, RZ, RZ, R37, P0 ;  /* 0x000000ffff03c224 */ /* 0x010fe200000e0625 */
[----:B-----5:R-:W-:Y:S07]  /*4740*/  @!P2 BRA `(.L_x_83) ;  /* 0x0000004c0094a947 */ /* 0x020fee0003800000 */
.L_x_174:
[----:B------:R-:W-:Y:S01]  /*4750*/  @!P4 R2UR UR9, R9 ;  /* 0x000000000909c2ca */ /* 0x000fe200000e0000 */
[----:B------:R-:W-:Y:S01]  /*4760*/  VOTEU.ALL UP4, P4 ;  /* 0x0000000000ff7886 */ /* 0x000fe20002080000 */
[----:B------:R-:W-:Y:S01]  /*4770*/  @!P4 R2UR UR8, R3 ;  /* 0x000000000308c2ca */ /* 0x000fe200000e0000 */
[----:B------:R-:W-:Y:S01]  /*4780*/  VOTEU.ALL UP3, P4 ;  /* 0x0000000000ff7886 */ /* 0x000fe20002060000 */
[----:B------:R-:W-:Y:S01]  /*4790*/  UMOV UR14, 0x0 ;  /* 0x00000000000e7882 */ /* 0x000fe20000000000 */
[----:B------:R-:W-:Y:S01]  /*47a0*/  UMOV UR15, 0x10000000 ;  /* 0x10000000000f7882 */ /* 0x000fe20000000000 */
[----:B------:R-:W-:Y:S01]  /*47b0*/  @!UP4 UIADD3 UR56, UPT, UPT, UR6, 0x200, URZ ;  /* 0x000002000638c890 */ /* 0x000fe2000fffe0ff */
[----:B--2---:R-:W-:Y:S01]  /*47c0*/  @!P4 IMAD.MOV.U32 R0, RZ, RZ, 0x2000 ;  /* 0x00002000ff00c424 */ /* 0x004fe200078e00ff */
[----:B------:R-:W-:Y:S01]  /*47d0*/  UMOV UR60, UR36 ;  /* 0x00000024003c7c82 */ /* 0x000fe20008000000 */
[----:B------:R-:W-:Y:S01]  /*47e0*/  @!UP4 UIADD3 UR26, UPT, UPT, UR58, 0x20, URZ ;  /* 0x000000203a1ac890 */ /* 0x000fe2000fffe0ff */
[----:B------:R-:W-:Y:S01]  /*47f0*/  @!P4 IADD3 R9, P0, PT, R36, 0x780, RZ ;  /* 0x000007802409c810 */ /* 0x000fe20007f1e0ff */
[----:B------:R-:W-:Y:S02]  /*4800*/  @!UP4 UIADD3 UR24, UPT, UPT, UR6, 0xa00, URZ ;  /* 0x00000a000618c890 */ /* 0x000fe4000fffe0ff */
[----:B------:R-:W-:Y:S01]  /*4810*/  IMAD.U32 R14, RZ, RZ, UR9 ;  /* 0x00000009ff0e7e24 */ /* 0x000fe2000f8e00ff */
[----:B------:R-:W-:Y:S01]  /*4820*/  VOTEU.ALL UP2, P4 ;  /* 0x0000000000ff7886 */ /* 0x000fe20002040000 */
[----:B------:R-:W-:Y:S01]  /*4830*/  IMAD.U32 R15, RZ, RZ, UR8 ;  /* 0x00000008ff0f7e24 */ /* 0x000fe2000f8e00ff */
[----:B------:R-:W-:Y:S01]  /*4840*/  UMOV UR25, UR57 ;  /* 0x0000003900197c82 */ /* 0x000fe20008000000 */
[----:B------:R-:W-:Y:S01]  /*4850*/  UMOV UR27, UR59 ;  /* 0x0000003b001b7c82 */ /* 0x000fe20008000000 */
[----:B------:R-:W-:Y:S01]  /*4860*/  @!P4 R2UR UR22, R14 ;  /* 0x000000000e16c2ca */ /* 0x000fe200000e0000 */
[----:B------:R-:W-:Y:S01]  /*4870*/  UMOV UR28, UR36 ;  /* 0x00000024001c7c82 */ /* 0x000fe20008000000 */
[----:B------:R-:W-:Y:S01]  /*4880*/  @!P4 R2UR UR23, R15 ;  /* 0x000000000f17c2ca */ /* 0x000fe200000e0000 */
[----:B------:R-:W-:Y:S01]  /*4890*/  @!UP4 UIADD3 UR18, UPT, UPT, UR58, 0x40, URZ ;  /* 0x000000403a12c890 */ /* 0x000fe2000fffe0ff */
[----:B------:R-:W-:Y:S01]  /*48a0*/  @!P4 IMAD.X R3, RZ, RZ, R37, P0 ;  /* 0x000000ffff03c224 */ /* 0x000fe200000e0625 */
[----:B------:R-:W-:Y:S01]  /*48b0*/  @!UP4 UIADD3 UR16, UPT, UPT, UR6, 0x1200, URZ ;  /* 0x000012000610c890 */ /* 0x000fe2000fffe0ff */
[----:B------:R-:W-:Y:S01]  /*48c0*/  VOTEU.ALL UP1, P4 ;  /* 0x0000000000ff7886 */ /* 0x000fe20002020000 */
[----:B------:R-:W-:Y:S01]  /*48d0*/  UMOV UR17, UR57 ;  /* 0x0000003900117c82 */ /* 0x000fe20008000000 */
[----:B------:R-:W-:Y:S01]  /*48e0*/  UMOV UR19, UR59 ;  /* 0x0000003b00137c82 */ /* 0x000fe20008000000 */
[----:B------:R-:W-:Y:S01]  /*48f0*/  UMOV UR20, UR36 ;  /* 0x0000002400147c82 */ /* 0x000fe20008000000 */
[----:B------:R-:W-:Y:S02]  /*4900*/  @!UP4 UIADD3 UR10, UPT, UPT, UR58, 0x60, URZ ;  /* 0x000000603a0ac890 */ /* 0x000fe4000fffe0ff */
[----:B------:R-:W-:Y:S03]  /*4910*/  @!UP4 UIADD3 UR8, UPT, UPT, UR6, 0x1a00, URZ ;  /* 0x00001a000608c890 */ /* 0x000fe6000fffe0ff */
[----:B------:R2:W-:Y:S01]  /*4920*/  @!UP3 UTMALDG.3D [UR56], [UR22], desc[UR14] ;  /* 0x00000e381600b5b4 */ /* 0x0005e20008011000 */
[----:B------:R-:W-:Y:S01]  /*4930*/  UMOV UR9, UR57 ;  /* 0x0000003900097c82 */ /* 0x000fe20008000000 */
[----:B------:R-:W-:Y:S01]  /*4940*/  UMOV UR11, UR59 ;  /* 0x0000003b000b7c82 */ /* 0x000fe20008000000 */
[----:B------:R-:W-:Y:S01]  /*4950*/  UMOV UR12, UR36 ;  /* 0x00000024000c7c82 */ /* 0x000fe20008000000 */
[----:B------:R-:W-:Y:S01]  /*4960*/  UPRMT UR21, UR37, 0x654, UR57 ;  /* 0x0000065425157896 */ /* 0x000fe20008000039 */
[----:B------:R2:W-:Y:S01]  /*4970*/  @!UP2 UTMALDG.3D [UR24], [UR22], desc[UR14] ;  /* 0x00000e181600a5b4 */ /* 0x0005e20008011000 */
[----:B------:R-:W-:Y:S01]  /*4980*/  VOTEU.ALL UP2, P4 ;  /* 0x0000000000ff7886 */ /* 0x000fe20002040000 */
[----:B------:R2:W-:Y:S04]  /*4990*/  @!UP1 UTMALDG.3D [UR16], [UR22], desc[UR14] ;  /* 0x00000e10160095b4 */ /* 0x0005e80008011000 */
[----:B------:R2:W-:Y:S01]  /*49a0*/  @!UP2 UTMALDG.3D [UR8], [UR22], desc[UR14] ;  /* 0x00000e081600a5b4 */ /* 0x0005e20008011000 */
[----:B------:R2:W-:Y:S01]  /*49b0*/  @!P4 SYNCS.ARRIVE.TRANS64.RED.A0TR RZ, [UR6+0x70], R0 ;  /* 0x00007000ffffc9a7 */ /* 0x0005e20008300406 */
[----:B------:R-:W-:Y:S01]  /*49c0*/  SYNCS.ARRIVE.TRANS64.RED.A1T0 RZ, [UR21], RZ ;  /* 0x000000ffffff79a7 */ /* 0x000fe20008100415 */
[----:B------:R-:W4:Y:S02]  /*49d0*/  SYNCS.PHASECHK.TRANS64.TRYWAIT P2, [UR6+0x98], R11 ;  /* 0x0000980bff0075a7 */ /* 0x000f240008041106 */
[----:B--2-4-:R-:W-:Y:S05]  /*49e0*/  @!P2 BRA `(.L_x_84) ;  /* 0x0000004c0004a947 */ /* 0x014fea0003800000 */
.L_x_176:
        /* <DEDUP_REMOVED lines=8> */
[----:B------:R-:W-:Y:S01]  /*4a70*/  @!UP4 UIADD3 UR48, UPT, UPT, UR6, 0x2200, URZ ;  /* 0x000022000630c890 */ /* 0x000fe2000fffe0ff */
[----:B------:R-:W-:Y:S01]  /*4a80*/  @!P4 IADD3 R21, P0, PT, R36, 0x780, RZ ;  /* 0x000007802415c810 */ /* 0x000fe20007f1e0ff */
[----:B------:R-:W-:Y:S01]  /*4a90*/  UMOV UR50, UR58 ;  /* 0x0000003a00327c82 */ /* 0x000fe20008000000 */
[----:B------:R-:W-:Y:S01]  /*4aa0*/  UMOV UR52, UR36 ;  /* 0x0000002400347c82 */ /* 0x000fe20008000000 */
[----:B------:R-:W-:Y:S01]  /*4ab0*/  @!UP4 UIADD3 UR26, UPT, UPT, UR58, 0x20, URZ ;  /* 0x000000203a1ac890 */ /* 0x000fe2000fffe0ff */
[----:B------:R-:W-:Y:S01]  /*4ac0*/  IMAD.U32 R14, RZ, RZ, UR9 ;  /* 0x00000009ff0e7e24 */ /* 0x000fe2000f8e00ff */
[----:B------:R-:W-:Y:S01]  /*4ad0*/  @!UP4 UIADD3 UR24, UPT, UPT, UR6, 0x2a00, URZ ;  /* 0x00002a000618c890 */ /* 0x000fe2000fffe0ff */
[----:B------:R-:W-:Y:S01]  /*4ae0*/  IMAD.U32 R15, RZ, RZ, UR8 ;  /* 0x00000008ff0f7e24 */ /* 0x000fe2000f8e00ff */
[----:B------:R-:W-:Y:S01]  /*4af0*/  VOTEU.ALL UP2, P4 ;  /* 0x0000000000ff7886 */ /* 0x000fe20002040000 */
[----:B------:R-:W-:Y:S01]  /*4b00*/  UMOV UR25, UR49 ;  /* 0x0000003100197c82 */ /* 0x000fe20008000000 */
[----:B------:R-:W-:Y:S01]  /*4b10*/  @!P4 R2UR UR22, R14 ;  /* 0x000000000e16c2ca */ /* 0x000fe200000e0000 */
[----:B------:R-:W-:Y:S01]  /*4b20*/  UMOV UR28, UR36 ;  /* 0x00000024001c7c82 */ /* 0x000fe20008000000 */
[----:B------:R-:W-:Y:S01]  /*4b30*/  @!P4 R2UR UR23, R15 ;  /* 0x000000000f17c2ca */ /* 0x000fe200000e0000 */
[----:B------:R-:W-:Y:S01]  /*4b40*/  UMOV UR27, UR51 ;  /* 0x00000033001b7c82 */ /* 0x000fe20008000000 */
        /* <DEDUP_REMOVED lines=8> */
[----:B------:R-:W-:Y:S02]  /*4bd0*/  @!UP4 UIADD3 UR8, UPT, UPT, UR6, 0x3a00, URZ ;  /* 0x00003a000608c890 */ /* 0x000fe4000fffe0ff */
        /* <DEDUP_REMOVED lines=13> */
.L_x_178:
[----:B------:R-:W4:Y:S01]  /*4cb0*/  LDC.64 R16, c[0x0][0xd10] ;  /* 0x00034400ff107b82 */ /* 0x000f220000000a00 */
[----:B------:R-:W-:Y:S01]  /*4cc0*/  @!P4 R2UR UR9, R21 ;  /* 0x000000001509c2ca */ /* 0x000fe200000e0000 */
[----:B------:R-:W-:Y:S01]  /*4cd0*/  VOTEU.ALL UP4, P4 ;  /* 0x0000000000ff7886 */ /* 0x000fe20002080000 */
[----:B------:R-:W-:Y:S01]  /*4ce0*/  @!P4 R2UR UR8, R20 ;  /* 0x000000001408c2ca */ /* 0x000fe200000e0000 */
[----:B------:R-:W-:Y:S01]  /*4cf0*/  VOTEU.ALL UP3, P4 ;  /* 0x0000000000ff7886 */ /* 0x000fe20002060000 */
[----:B------:R-:W-:Y:S03]  /*4d00*/  UMOV UR14, 0x0 ;  /* 0x00000000000e7882 */ /* 0x000fe60000000000 */
[----:B------:R-:W5:Y:S01]  /*4d10*/  LDC.64 R14, c[0x0][0xd18] ;  /* 0x00034600ff0e7b82 */ /* 0x000f620000000a00 */
[----:B------:R-:W-:Y:S01]  /*4d20*/  @!UP4 UIADD3 UR43, UPT, UPT, UR59, 0x20, URZ ;  /* 0x000000203b2bc890 */ /* 0x000fe2000fffe0ff */
[----:B------:R-:W-:Y:S01]  /*4d30*/  @P3 SHF.R.U32.HI R30, RZ, 0x10, R25 ;  /* 0x00000010ff1e3819 */ /* 0x000fe20000011619 */
[----:B------:R-:W-:Y:S01]  /*4d40*/  @!UP4 UIADD3 UR40, UPT, UPT, UR6, 0x4200, URZ ;  /* 0x000042000628c890 */ /* 0x000fe2000fffe0ff */
[----:B------:R-:W-:Y:S01]  /*4d50*/  VIADD R32, R32, 0x1 ;  /* 0x0000000120207836 */ /* 0x000fe20000000000 */
[----:B------:R-:W-:Y:S03]  /*4d60*/  UMOV UR15, 0x10000000 ;  /* 0x10000000000f7882 */ /* 0x000fe60000000000 */
[----:B--2---:R-:W2:Y:S01]  /*4d70*/  @!P1 LDC R0, c[0x0][0xd20] ;  /* 0x00034800ff009b82 */ /* 0x004ea20000000800 */
[----:B------:R-:W-:Y:S01]  /*4d80*/  UMOV UR42, UR58 ;  /* 0x0000003a002a7c82 */ /* 0x000fe20008000000 */
[----:B------:R-:W-:Y:S01]  /*4d90*/  IMAD.U32 R20, RZ, RZ, UR9 ;  /* 0x00000009ff147e24 */ /* 0x000fe2000f8e00ff */
[----:B------:R-:W-:Y:S05]  /*4da0*/  UMOV UR44, UR36 ;  /* 0x00000024002c7c82 */ /* 0x000fea0008000000 */
[----:B------:R-:W1:Y:S01]  /*4db0*/  @!P1 LDC R3, c[0x0][0xd0c] ;  /* 0x00034300ff039b82 */ /* 0x000e620000000800 */
[----:B------:R-:W-:Y:S01]  /*4dc0*/  IMAD.U32 R21, RZ, RZ, UR8 ;  /* 0x00000008ff157e24 */ /* 0x000fe2000f8e00ff */
[----:B------:R-:W-:Y:S01]  /*4dd0*/  @!UP4 UIADD3 UR26, UPT, UPT, UR58, 0x20, URZ ;  /* 0x000000203a1ac890 */ /* 0x000fe2000fffe0ff */
[----:B------:R-:W-:Y:S01]  /*4de0*/  @!P4 R2UR UR22, R20 ;  /* 0x000000001416c2ca */ /* 0x000fe200000e0000 */
[----:B------:R-:W-:Y:S01]  /*4df0*/  @!UP4 UIADD3 UR24, UPT, UPT, UR6, 0x4a00, URZ ;  /* 0x00004a000618c890 */ /* 0x000fe2000fffe0ff */
[----:B------:R-:W-:Y:S01]  /*4e00*/  @!P4 IMAD.MOV.U32 R20, RZ, RZ, 0x2000 ;  /* 0x00002000ff14c424 */ /* 0x000fe200078e00ff */
[----:B------:R-:W-:Y:S01]  /*4e10*/  @!P4 R2UR UR23, R21 ;  /* 0x000000001517c2ca */ /* 0x000fe200000e0000 */
[----:B------:R-:W-:Y:S01]  /*4e20*/  VOTEU.ALL UP2, P4 ;  /* 0x0000000000ff7886 */ /* 0x000fe20002040000 */
[----:B------:R-:W-:Y:S01]  /*4e30*/  UMOV UR25, UR41 ;  /* 0x0000002900197c82 */ /* 0x000fe20008000000 */
[----:B------:R-:W-:Y:S01]  /*4e40*/  UMOV UR28, UR36 ;  /* 0x00000024001c7c82 */ /* 0x000fe20008000000 */
[----:B------:R-:W-:Y:S01]  /*4e50*/  UMOV UR27, UR43 ;  /* 0x0000002b001b7c82 */ /* 0x000fe20008000000 */
[----:B------:R-:W-:Y:S02]  /*4e60*/  @!UP4 UIADD3 UR18, UPT, UPT, UR58, 0x40, URZ ;  /* 0x000000403a12c890 */ /* 0x000fe4000fffe0ff */
[----:B------:R-:W-:Y:S01]  /*4e70*/  @!UP4 UIADD3 UR16, UPT, UPT, UR6, 0x5200, URZ ;  /* 0x000052000610c890 */ /* 0x000fe2000fffe0ff */
[----:B------:R-:W-:Y:S01]  /*4e80*/  VOTEU.ALL UP1, P4 ;  /* 0x0000000000ff7886 */ /* 0x000fe20002020000 */
[----:B------:R-:W-:Y:S01]  /*4e90*/  UMOV UR17, UR41 ;  /* 0x0000002900117c82 */ /* 0x000fe20008000000 */
[----:B------:R-:W-:Y:S01]  /*4ea0*/  UMOV UR20, UR36 ;  /* 0x0000002400147c82 */ /* 0x000fe20008000000 */
[----:B------:R-:W-:Y:S02]  /*4eb0*/  UMOV UR19, UR43 ;  /* 0x0000002b00137c82 */ /* 0x000fe40008000000 */
[----:B------:R1:W-:Y:S01]  /*4ec0*/  @!UP3 UTMALDG.3D [UR40], [UR22], desc[UR14] ;  /* 0x00000e281600b5b4 */ /* 0x0003e20008011000 */
[----:B------:R-:W-:Y:S02]  /*4ed0*/  @!UP4 UIADD3 UR10, UPT, UPT, UR58, 0x60, URZ ;  /* 0x000000603a0ac890 */ /* 0x000fe4000fffe0ff */
[----:B------:R-:W-:Y:S01]  /*4ee0*/  @!UP4 UIADD3 UR8, UPT, UPT, UR6, 0x5a00, URZ ;  /* 0x00005a000608c890 */ /* 0x000fe2000fffe0ff */
[----:B------:R-:W-:Y:S01]  /*4ef0*/  UMOV UR9, UR41 ;  /* 0x0000002900097c82 */ /* 0x000fe20008000000 */
[----:B------:R-:W-:Y:S01]  /*4f00*/  UMOV UR12, UR36 ;  /* 0x00000024000c7c82 */ /* 0x000fe20008000000 */
[----:B------:R-:W-:Y:S01]  /*4f10*/  UMOV UR11, UR43 ;  /* 0x0000002b000b7c82 */ /* 0x000fe20008000000 */
[----:B------:R1:W-:Y:S01]  /*4f20*/  @!UP2 UTMALDG.3D [UR24], [UR22], desc[UR14] ;  /* 0x00000e181600a5b4 */ /* 0x0003e20008011000 */
[----:B------:R-:W-:Y:S01]  /*4f30*/  VOTEU.ALL UP2, P4 ;  /* 0x0000000000ff7886 */ /* 0x000fe20002040000 */
[----:B------:R-:W-:Y:S01]  /*4f40*/  UPRMT UR21, UR37, 0x654, UR41 ;  /* 0x0000065425157896 */ /* 0x000fe20008000029 */
[----:B----4-:R-:W-:Y:S01]  /*4f50*/  @!P1 IMAD.HI.U32 R12, R13, R16, RZ ;  /* 0x000000100d0c9227 */ /* 0x010fe200078e00ff */
[----:B-----5:R-:W-:Y:S02]  /*4f60*/  @!P1 ISETP.NE.AND P0, PT, R14, 0x1, PT ;  /* 0x000000010e00980c */ /* 0x020fe40003f05270 */
[----:B-1----:R-:W-:Y:S01]  /*4f70*/  @!P1 ISETP.NE.AND P2, PT, R3, 0x1, PT ;  /* 0x000000010300980c */ /* 0x002fe20003f45270 */
[C---:B------:R-:W-:Y:S01]  /*4f80*/  @!P1 IMAD.HI.U32 R9, R10.reuse, R15, RZ ;  /* 0x0000000f0a099227 */ /* 0x040fe200078e00ff */
[----:B------:R1:W-:Y:S02]  /*4f90*/  @!UP1 UTMALDG.3D [UR16], [UR22], desc[UR14] ;  /* 0x00000e10160095b4 */ /* 0x0003e40008011000 */
[----:B------:R-:W-:Y:S02]  /*4fa0*/  @!P1 SHF.R.U32.HI R12, RZ, R17, R12 ;  /* 0x00000011ff0c9219 */ /* 0x000fe4000001160c */
[----:B--2---:R-:W-:Y:S02]  /*4fb0*/  @!P1 SHF.R.U32.HI R9, RZ, R0, R9 ;  /* 0x00000000ff099219 */ /* 0x004fe40000011609 */
[----:B------:R-:W-:Y:S01]  /*4fc0*/  @!P1 SEL R12, R13, R12, !P2 ;  /* 0x0000000c0d0c9207 */ /* 0x000fe20005000000 */
[----:B------:R1:W-:Y:S01]  /*4fd0*/  @!UP2 UTMALDG.3D [UR8], [UR22], desc[UR14] ;  /* 0x00000e081600a5b4 */ /* 0x0003e20008011000 */
[----:B------:R1:W-:Y:S01]  /*4fe0*/  @!P4 SYNCS.ARRIVE.TRANS64.RED.A0TR RZ, [UR6+0x80], R20 ;  /* 0x00008014ffffc9a7 */ /* 0x0003e20008300406 */
[----:B------:R-:W-:Y:S05]  /*4ff0*/  @!P1 SEL R9, R10, R9, !P0 ;  /* 0x000000090a099207 */ /* 0x000fea0004000000 */
[----:B------:R-:W-:Y:S02]  /*5000*/  @!P1 IMAD.IADD R0, R9, 0x1, -R12 ;  /* 0x0000000109009824 */ /* 0x000fe400078e0a0c */
[----:B------:R-:W-:Y:S02]  /*5010*/  @!P1 IMAD.IADD R9, R12, 0x1, -R9 ;  /* 0x000000010c099824 */ /* 0x000fe400078e0a09 */
[----:B------:R-:W-:Y:S02]  /*5020*/  @!P1 IMAD R13, R0, R3, R13 ;  /* 0x00000003000d9224 */ /* 0x000fe400078e020d */
[----:B------:R-:W-:Y:S01]  /*5030*/  @!P1 IMAD R10, R9, R14, R10 ;  /* 0x0000000e090a9224 */ /* 0x000fe200078e020a */
[----:B------:R-:W-:Y:S01]  /*5040*/  SYNCS.ARRIVE.TRANS64.RED.A1T0 RZ, [UR21], RZ ;  /* 0x000000ffffff79a7 */ /* 0x000fe20008100415 */
[----:B------:R-:W2:Y:S02]  /*5050*/  SYNCS.PHASECHK.TRANS64.TRYWAIT P5, [UR6+0xa8], R11 ;  /* 0x0000a80bff0075a7 */ /* 0x000ea400080a1106 */
[----:B-12---:R-:W-:Y:S05]  /*5060*/  @!P5 BRA `(.L_x_86) ;  /* 0x000000440094d947 */ /* 0x006fea0003800000 */
.L_x_180:
[----:B------:R-:W-:Y:S01]  /*5070*/  @!P4 IADD3 R3, P0, PT, R36, 0x780, RZ ;  /* 0x000007802403c810 */ /* 0x000fe20007f1e0ff */
[----:B------:R-:W-:Y:S01]  /*5080*/  VOTEU.ALL UP3, P4 ;  /* 0x0000000000ff7886 */ /* 0x000fe20002060000 */
[----:B------:R-:W-:Y:S01]  /*5090*/  UMOV UR14, 0x0 ;  /* 0x00000000000e7882 */ /* 0x000fe20000000000 */
[----:B------:R-:W-:Y:S01]  /*50a0*/  UMOV UR15, 0x10000000 ;  /* 0x10000000000f7882 */ /* 0x000fe20000000000 */
[----:B------:R-:W-:Y:S01]  /*50b0*/  @!P4 R2UR UR9, R3 ;  /* 0x000000000309c2ca */ /* 0x000fe200000e0000 */
[----:B-1----:R-:W-:Y:S01]  /*50c0*/  @!P4 IMAD.X R0, RZ, RZ, R37, P0 ;  /* 0x000000ffff00c224 */ /* 0x002fe200000e0625 */
[----:B------:R-:W-:Y:S01]  /*50d0*/  UMOV UR34, UR58 ;  /* 0x0000003a00227c82 */ /* 0x000fe20008000000 */
[----:B------:R-:W-:Y:S01]  /*50e0*/  VOTEU.ALL UP2, P4 ;  /* 0x0000000000ff7886 */ /* 0x000fe20002040000 */
[----:B------:R-:W-:Y:S01]  /*50f0*/  UMOV UR28, UR36 ;  /* 0x00000024001c7c82 */ /* 0x000fe20008000000 */
[----:B------:R-:W-:Y:S01]  /*5100*/  VOTEU.ALL UP4, P4 ;  /* 0x0000000000ff7886 */ /* 0x000fe20002080000 */
[----:B------:R-:W-:Y:S01]  /*5110*/  @!P4 R2UR UR8, R0 ;  /* 0x000000000008c2ca */ /* 0x000fe200000e0000 */
[----:B------:R-:W-:Y:S01]  /*5120*/  VOTEU.ALL UP1, P4 ;  /* 0x0000000000ff7886 */ /* 0x000fe20002020000 */
[----:B------:R-:W-:Y:S01]  /*5130*/  UMOV UR20, UR36 ;  /* 0x0000002400147c82 */ /* 0x000fe20008000000 */
[----:B------:R-:W-:Y:S01]  /*5140*/  UMOV UR12, UR36 ;  /* 0x00000024000c7c82 */ /* 0x000fe20008000000 */
[----:B------:R-:W-:Y:S01]  /*5150*/  @!UP4 UIADD3 UR33, UPT, UPT, UR6, 0x88, URZ ;  /* 0x000000880621c890 */ /* 0x000fe2000fffe0ff */
[----:B------:R-:W-:Y:S01]  /*5160*/  ISETP.NE.AND P0, PT, R32, 0x2, PT ;  /* 0x000000022000780c */ /* 0x000fe20003f05270 */
[----:B------:R-:W-:Y:S01]  /*5170*/  @!UP4 UIADD3 UR35, UPT, UPT, UR59, 0x30, URZ ;  /* 0x000000303b23c890 */ /* 0x000fe2000fffe0ff */
[----:B------:R-:W-:Y:S01]  /*5180*/  IMAD.U32 R14, RZ, RZ, UR9 ;  /* 0x00000009ff0e7e24 */ /* 0x000fe2000f8e00ff */
[----:B------:R-:W-:Y:S01]  /*5190*/  @!UP4 UIADD3 UR32, UPT, UPT, UR6, 0x6200, URZ ;  /* 0x000062000620c890 */ /* 0x000fe2000fffe0ff */
[----:B------:R-:W-:Y:S01]  /*51a0*/  SEL R0, RZ, 0x1, P0 ;  /* 0x00000001ff007807 */ /* 0x000fe20000000000 */
[----:B------:R-:W-:Y:S01]  /*51b0*/  @!UP4 UIADD3 UR26, UPT, UPT, UR58, 0x20, URZ ;  /* 0x000000203a1ac890 */ /* 0x000fe2000fffe0ff */
[----:B------:R-:W-:Y:S01]  /*51c0*/  LOP3.LUT R33, R33, 0x1, RZ, 0x3c, !PT ;  /* 0x0000000121217812 */ /* 0x000fe200078e3cff */
[----:B------:R-:W-:Y:S01]  /*51d0*/  @!UP4 UIADD3 UR24, UPT, UPT, UR6, 0x6a00, URZ ;  /* 0x00006a000618c890 */ /* 0x000fe2000fffe0ff */
[----:B------:R-:W-:Y:S01]  /*51e0*/  IMAD.U32 R15, RZ, RZ, UR8 ;  /* 0x00000008ff0f7e24 */ /* 0x000fe2000f8e00ff */
[----:B------:R-:W-:Y:S01]  /*51f0*/  @!P4 R2UR UR22, R14 ;  /* 0x000000000e16c2ca */ /* 0x000fe200000e0000 */
[----:B------:R-:W-:Y:S01]  /*5200*/  UMOV UR25, UR33 ;  /* 0x0000002100197c82 */ /* 0x000fe20008000000 */
[----:B------:R-:W-:Y:S01]  /*5210*/  UMOV UR27, UR35 ;  /* 0x00000023001b7c82 */ /* 0x000fe20008000000 */
[----:B------:R-:W-:Y:S01]  /*5220*/  @!UP4 UIADD3 UR18, UPT, UPT, UR58, 0x40, URZ ;  /* 0x000000403a12c890 */ /* 0x000fe2000fffe0ff */
[----:B------:R-:W-:Y:S01]  /*5230*/  @!P4 R2UR UR23, R15 ;  /* 0x000000000f17c2ca */ /* 0x000fe200000e0000 */
[----:B------:R-:W-:Y:S01]  /*5240*/  @!UP4 UIADD3 UR16, UPT, UPT, UR6, 0x7200, URZ ;  /* 0x000072000610c890 */ /* 0x000fe2000fffe0ff */
[----:B------:R-:W-:Y:S01]  /*5250*/  LOP3.LUT R31, R31, R0, RZ, 0x3c, !PT ;  /* 0x000000001f1f7212 */ /* 0x000fe200078e3cff */
[----:B------:R-:W-:Y:S01]  /*5260*/  UMOV UR17, UR33 ;  /* 0x0000002100117c82 */ /* 0x000fe20008000000 */
[----:B------:R-:W-:Y:S01]  /*5270*/  UMOV UR19, UR35 ;  /* 0x0000002300137c82 */ /* 0x000fe20008000000 */
[----:B------:R-:W-:Y:S01]  /*5280*/  @!UP4 UIADD3 UR10, UPT, UPT, UR58, 0x60, URZ ;  /* 0x000000603a0ac890 */ /* 0x000fe2000fffe0ff */
[----:B------:R-:W-:Y:S01]  /*5290*/  IMAD.IADD R20, R10, 0x1, R51 ;  /* 0x000000010a147824 */ /* 0x000fe200078e0233 */
[----:B------:R-:W-:Y:S01]  /*52a0*/  @!UP4 UIADD3 UR8, UPT, UPT, UR6, 0x7a00, URZ ;  /* 0x00007a000608c890 */ /* 0x000fe2000fffe0ff */
[----:B------:R-:W-:Y:S01]  /*52b0*/  IMAD.IADD R21, R13, 0x1, R58 ;  /* 0x000000010d157824 */ /* 0x000fe200078e023a */
[----:B------:R-:W-:Y:S01]  /*52c0*/  UMOV UR9, UR33 ;  /* 0x0000002100097c82 */ /* 0x000fe20008000000 */
[----:B------:R-:W-:Y:S01]  /*52d0*/  UMOV UR11, UR35 ;  /* 0x00000023000b7c82 */ /* 0x000fe20008000000 */
[----:B------:R-:W-:Y:S02]  /*52e0*/  SEL R32, R32, RZ, P0 ;  /* 0x000000ff20207207 */ /* 0x000fe40000000000 */
[----:B------:R1:W-:Y:S01]  /*52f0*/  @!UP3 UTMALDG.3D [UR32], [UR22], desc[UR14] ;  /* 0x00000e201600b5b4 */ /* 0x0003e20008011000 */
[----:B------:R4:W-:Y:S01]  /*5300*/  @!UP2 UTMALDG.3D [UR24], [UR22], desc[UR14] ;  /* 0x00000e181600a5b4 */ /* 0x0009e20008011000 */
[----:B------:R-:W-:Y:S01]  /*5310*/  VOTEU.ALL UP2, P4 ;  /* 0x0000000000ff7886 */ /* 0x000fe20002040000 */
[----:B------:R4:W-:Y:S01]  /*5320*/  @!UP1 UTMALDG.3D [UR16], [UR22], desc[UR14] ;  /* 0x00000e10160095b4 */ /* 0x0009e20008011000 */
[----:B------:R-:W-:Y:S03]  /*5330*/  UPLOP3.LUT UP1, UPT, UPT, UPT, UPT, 0x80, 0x8 ;  /* 0x000000000008789c */ /* 0x000fe60003f2f070 */
[----:B------:R4:W-:Y:S01]  /*5340*/  @!UP2 UTMALDG.3D [UR8], [UR22], desc[UR14] ;  /* 0x00000e081600a5b4 */ /* 0x0009e20008011000 */
[----:B------:R4:W-:Y:S01]  /*5350*/  @!P4 SYNCS.ARRIVE.TRANS64.RED.A0TR RZ, [UR6+0x88], R29 ;  /* 0x0000881dffffc9a7 */ /* 0x0009e20008300406 */
[----:B-1----:R-:W-:Y:S01]  /*5360*/  @P3 R2UR UR36, R30 ;  /* 0x000000001e2432ca */ /* 0x002fe200000e0000 */
[----:B------:R-:W-:Y:S01]  /*5370*/  SYNCS.ARRIVE.TRANS64.RED.A1T0 RZ, [UR7], RZ ;  /* 0x000000ffffff79a7 */ /* 0x000fe20008100407 */
[----:B------:R-:W-:Y:S02]  /*5380*/  @!UPT UIADD3 URZ, UPT, UPT, URZ, URZ, URZ ;  /* 0x000000fffffff290 */ /* 0x000fe4000fffe0ff */
[----:B------:R-:W-:Y:S11]  /*5390*/  @P3 BRA `(.L_x_87) ;  /* 0xffffffec00503947 */ /* 0x000ff6000383ffff */
[----:B------:R-:W-:-:S04]  /*53a0*/  SHF.L.U32 R3, R33, 0x1f, RZ ;  /* 0x0000001f21037819 */ /* 0x000fc800000006ff */
[----:B------:R-:W1:Y:S02]  /*53b0*/  SYNCS.PHASECHK.TRANS64.TRYWAIT P0, [UR6+0x90], R3 ;  /* 0x00009003ff0075a7 */ /* 0x000e640008001106 */
[----:B-1----:R-:W-:Y:S05]  /*53c0*/  @!P0 BRA `(.L_x_88) ;  /* 0x0000004000d48947 */ /* 0x002fea0003800000 */
.L_x_182:
[----:B------:R-:W2:Y:S02]  /*53d0*/  SYNCS.PHASECHK.TRANS64.TRYWAIT P0, [UR6+0x98], R3 ;  /* 0x00009803ff0075a7 */ /* 0x000ea40008001106 */
[----:B--2---:R-:W-:Y:S05]  /*53e0*/  @!P0 BRA `(.L_x_89) ;  /* 0x0000004000e48947 */ /* 0x004fea0003800000 */
.L_x_184:
[----:B------:R-:W2:Y:S02]  /*53f0*/  SYNCS.PHASECHK.TRANS64.TRYWAIT P0, [UR6+0xa0], R3 ;  /* 0x0000a003ff0075a7 */ /* 0x000ea40008001106 */
[----:B--2---:R-:W-:Y:S05]  /*5400*/  @!P0 BRA `(.L_x_90) ;  /* 0x0000004000f48947 */ /* 0x004fea0003800000 */
.L_x_186:
[----:B-1----:R-:W-:-:S07]  /*5410*/  MOV R0, UR6 ;  /* 0x0000000600007c02 */ /* 0x002fce0008000f00 */
.L_x_91:
[----:B-1----:R-:W-:-:S04]  /*5420*/  SHF.L.U32 R3, R33, 0x1f, RZ ;  /* 0x0000001f21037819 */ /* 0x002fc800000006ff */
[----:B------:R1:W2:Y:S03]  /*5430*/  SYNCS.PHASECHK.TRANS64.TRYWAIT P0, [R0+URZ+0xa8], R3 ;  /* 0x0000a803000075a7 */ /* 0x0002a600080011ff */
[----:B--2---:R-:W-:Y:S05]  /*5440*/  @!P0 NANOSLEEP.SYNCS 0x989680 ;  /* 0x009896800000895d */ /* 0x004fea0003900000 */
[----:B------:R-:W2:Y:S02]  /*5450*/  @!P0 SYNCS.PHASECHK.TRANS64 P0, [R0+URZ+0xa8], R3 ;  /* 0x0000a803000085a7 */ /* 0x000ea400080010ff */
[----:B--2-4-:R-:W-:Y:S05]  /*5460*/  @P0 EXIT ;  /* 0x000000000000094d */ /* 0x014fea0003800000 */
[----:B------:R-:W-:Y:S05]  /*5470*/  BRA `(.L_x_91) ;  /* 0xfffffffc00e87947 */ /* 0x000fea000383ffff */
.L_x_76:
[----:B------:R-:W-:-:S06]  /*5480*/  UISETP.GE.AND UP1, UPT, UR10, 0x4, UPT ;  /* 0x000000040a00788c */ /* 0x000fcc000bf26270 */
[----:B------:R-:W-:-:S13]  /*5490*/  PLOP3.LUT P0, PT, PT, PT, UP1, 0x80, 0x8 ;  /* 0x000000000008781c */ /* 0x000fda0003f0f018 */
[----:B------:R-:W-:Y:S05]  /*54a0*/  @!P0 EXIT ;  /* 0x000000000000894d */ /* 0x000fea0003800000 */
[----:B------:R-:W-:Y:S01]  /*54b0*/  BAR.SYNC.DEFER_BLOCKING 0x6, 0xa0 ;  /* 0x0182800000007b1d */ /* 0x000fe20000010000 */
[C---:B------:R-:W-:Y:S01]  /*54c0*/  IMAD.SHL.U32 R4, R72.reuse, 0x10, RZ ;  /* 0x0000001048047824 */ /* 0x040fe200078e00ff */
[C---:B------:R-:W-:Y:S01]  /*54d0*/  R2P PR, R72.reuse, 0x18 ;  /* 0x0000001848007804 */ /* 0x040fe20000000000 */
[C---:B------:R-:W-:Y:S01]  /*54e0*/  IMAD.U32 R31, R72.reuse, 0x10000, RZ ;  /* 0x00010000481f7824 */ /* 0x040fe200078e00ff */
[----:B------:R-:W-:Y:S01]  /*54f0*/  LOP3.LUT R72, R72, 0x60, RZ, 0xc0, !PT ;  /* 0x0000006048487812 */ /* 0x000fe200078ec0ff */
[----:B------:R-:W-:Y:S01]  /*5500*/  IMAD.MOV.U32 R70, RZ, RZ, 0xa0 ;  /* 0x000000a0ff467424 */ /* 0x000fe200078e00ff */
[----:B------:R-:W-:Y:S02]  /*5510*/  UMOV UR48, 0x400 ;  /* 0x0000040000307882 */ /* 0x000fe40000000000 */
[----:B------:R-:W1:Y:S01]  /*5520*/  LDC R61, c[0x0][0x370] ;  /* 0x0000dc00ff3d7b82 */ /* 0x000e620000000800 */
[----:B------:R-:W-:Y:S01]  /*5530*/  ULEA UR48, UR37, UR48, 0x18 ;  /* 0x0000003025307291 */ /* 0x000fe2000f8ec0ff */
[----:B------:R-:W-:Y:S01]  /*5540*/  LOP3.LUT R71, R3, 0x600, R4, 0xf8, !PT ;  /* 0x0000060003477812 */ /* 0x000fe200078ef804 */
[----:B------:R-:W-:Y:S01]  /*5550*/  IMAD.MOV.U32 R68, RZ, RZ, 0x1 ;  /* 0x00000001ff447424 */ /* 0x000fe200078e00ff */
[----:B------:R-:W-:Y:S01]  /*5560*/  LOP3.LUT R31, R31, 0x600000, RZ, 0xc0, !PT ;  /* 0x006000001f1f7812 */ /* 0x000fe200078ec0ff */
[----:B------:R-:W-:Y:S01]  /*5570*/  UIADD3 UR4, UPT, UPT, UR48, 0x200, URZ ;  /* 0x0000020030047890 */ /* 0x000fe2000fffe0ff */
[----:B------:R-:W-:Y:S01]  /*5580*/  IMAD.MOV.U32 R30, RZ, RZ, RZ ;  /* 0x000000ffff1e7224 */ /* 0x000fe200078e00ff */
[----:B------:R-:W-:Y:S01]  /*5590*/  CS2R R66, SRZ ;  /* 0x0000000000427805 */ /* 0x000fe2000001ff00 */
[----:B------:R-:W2:Y:S01]  /*55a0*/  LDC R28, c[0x0][0xd0c] ;  /* 0x00034300ff1c7b82 */ /* 0x000ea20000000800 */
[----:B------:R-:W-:Y:S01]  /*55b0*/  IMAD.MOV.U32 R76, RZ, RZ, RZ ;  /* 0x000000ffff4c7224 */ /* 0x000fe200078e00ff */
[----:B------:R-:W-:Y:S01]  /*55c0*/  SEL R70, R70, 0x60, !P3 ;  /* 0x0000006046467807 */ /* 0x000fe20005800000 */
[----:B------:R-:W-:Y:S01]  /*55d0*/  IMAD.U32 R64, RZ, RZ, UR4 ;  /* 0x00000004ff407e24 */ /* 0x000fe2000f8e00ff */
[----:B------:R-:W3:Y:S04]  /*55e0*/  LDCU.64 UR52, c[0x0][0x348] ;  /* 0x00006900ff3477ac */ /* 0x000ee80008000a00 */
[----:B------:R-:W4:Y:S01]  /*55f0*/  LDC R60, c[0x0][0xd20] ;  /* 0x00034800ff3c7b82 */ /* 0x000f220000000800 */
[----:B------:R-:W3:Y:S01]  /*5600*/  LDS R0, [UR48+0x150] ;  /* 0x00015030ff007984 */ /* 0x000ee20008000800 */
[----:B------:R-:W-:Y:S01]  /*5610*/  LEA R71, R71, R64, 0x2 ;  /* 0x0000004047477211 */ /* 0x000fe200078e10ff */
[----:B------:R-:W1:Y:S03]  /*5620*/  LDCU.64 UR44, c[0x0][0xa88] ;  /* 0x00015100ff2c77ac */ /* 0x000e660008000a00 */
[C---:B------:R-:W-:Y:S01]  /*5630*/  IADD3 R69, PT, PT, R71.reuse, 0x140, RZ ;  /* 0x0000014047457810 */ /* 0x040fe20007ffe0ff */
[----:B------:R-:W1:Y:S01]  /*5640*/  LDCU.64 UR46, c[0x0][0xa90] ;  /* 0x00015200ff2e77ac */ /* 0x000e620008000a00 */
[----:B------:R-:W1:Y:S01]  /*5650*/  LDC R26, c[0x0][0xd30] ;  /* 0x00034c00ff1a7b82 */ /* 0x000e620000000800 */
[----:B------:R-:W-:Y:S01]  /*5660*/  @P4 IADD3 R69, PT, PT, R71, 0xc0, RZ ;  /* 0x000000c047454810 */ /* 0x000fe20007ffe0ff */
[----:B------:R-:W-:Y:S01]  /*5670*/  UMOV UR49, URZ ;  /* 0x000000ff00317c82 */ /* 0x000fe20008000000 */
[----:B------:R-:W-:-:S05]  /*5680*/  UMOV UR51, URZ ;  /* 0x000000ff00337c82 */ /* 0x000fca0008000000 */
[----:B------:R-:W1:Y:S08]  /*5690*/  LDC.64 R56, c[0x0][0xd10] ;  /* 0x00034400ff387b82 */ /* 0x000e700000000a00 */
[----:B------:R-:W1:Y:S08]  /*56a0*/  LDC.64 R24, c[0x0][0xd18] ;  /* 0x00034600ff187b82 */ /* 0x000e700000000a00 */
[----:B------:R-:W1:Y:S08]  /*56b0*/  LDC.64 R22, c[0x0][0xd28] ;  /* 0x00034a00ff167b82 */ /* 0x000e700000000a00 */
[----:B------:R-:W1:Y:S01]  /*56c0*/  LDC.64 R54, c[0x0][0xab0] ;  /* 0x0002ac00ff367b82 */ /* 0x000e620000000a00 */
[----:B---3--:R-:W-:-:S07]  /*56d0*/  IADD3 R31, PT, PT, R0, R31, RZ ;  /* 0x0000001f001f7210 */ /* 0x008fce0007ffe0ff */
[----:B------:R-:W3:Y:S08]  /*56e0*/  LDC.64 R52, c[0x0][0xaa8] ;  /* 0x0002aa00ff347b82 */ /* 0x000ef00000000a00 */
[----:B--2-4-:R-:W1:Y:S02]  /*56f0*/  LDC R62, c[0x0][0x374] ;  /* 0x0000dd00ff3e7b82 */ /* 0x014e640000000800 */
.L_x_135:
[----:B------:R-:W-:Y:S02]  /*5700*/  LEA R0, R76, UR48, 0x3 ;  /* 0x000000304c007c11 */ /* 0x000fe4000f8e18ff */
[----:B------:R-:W-:Y:S02]  /*5710*/  SHF.L.U32 R3, R66, 0x1f, RZ ;  /* 0x0000001f42037819 */ /* 0x000fe400000006ff */
[----:B------:R-:W-:Y:S02]  /*5720*/  LEA R16, R76, UR48, 0x4 ;  /* 0x000000304c107c11 */ /* 0x000fe4000f8e20ff */
[----:B------:R-:W2:Y:S02]  /*5730*/  SYNCS.PHASECHK.TRANS64.TRYWAIT P0, [R0+URZ+0xc0], R3 ;  /* 0x0000c003000075a7 */ /* 0x000ea400080011ff */
[----:B--23--:R-:W-:Y:S05]  /*5740*/  @!P0 BRA `(.L_x_92) ;  /* 0x00000040003c8947 */ /* 0x00cfea0003800000 */
.L_x_187:
[----:B------:R-:W4:Y:S01]  /*5750*/  LDC.64 R14, c[0x0][0xd10] ;  /* 0x00034400ff0e7b82 */ /* 0x000f220000000a00 */
[----:B------:R-:W3:Y:S01]  /*5760*/  LDS.128 R16, [R16+0x130] ;  /* 0x0001300010107984 */ /* 0x000ee20000000c00 */
[----:B-1----:R-:W-:Y:S01]  /*5770*/  ISETP.NE.AND P1, PT, R26, 0x1, PT ;  /* 0x000000011a00780c */ /* 0x002fe20003f25270 */
[----:B--2---:R-:W-:Y:S01]  /*5780*/  VIADD R0, R0, 0xd0 ;  /* 0x000000d000007836 */ /* 0x004fe20000000000 */
[----:B------:R-:W-:Y:S04]  /*5790*/  ISETP.GE.AND P0, PT, R2, 0x1, PT ;  /* 0x000000010200780c */ /* 0x000fe80003f06270 */
[----:B------:R-:W1:Y:S01]  /*57a0*/  LDC.64 R12, c[0x0][0xd18] ;  /* 0x00034600ff0c7b82 */ /* 0x000e620000000a00 */
[----:B------:R-:W-:Y:S01]  /*57b0*/  PRMT R0, RZ, 0x654, R0 ;  /* 0x00000654ff007816 */ /* 0x000fe20000000000 */
[----:B------:R-:W-:Y:S01]  /*57c0*/  @!PT LDS RZ, [RZ] ;  /* 0x00000000fffff984 */ /* 0x000fe20000000800 */
[----:B------:R-:W-:Y:S01]  /*57d0*/  @!PT LDS RZ, [RZ] ;  /* 0x00000000fffff984 */ /* 0x000fe20000000800 */
[----:B------:R-:W-:Y:S01]  /*57e0*/  @!PT LDS RZ, [RZ] ;  /* 0x00000000fffff984 */ /* 0x000fe20000000800 */
[----:B------:R-:W-:Y:S01]  /*57f0*/  @!PT LDS RZ, [RZ] ;  /* 0x00000000fffff984 */ /* 0x000fe20000000800 */
[----:B------:R2:W-:Y:S06]  /*5800*/  MEMBAR.ALL.CTA ;  /* 0x0000000000007992 */ /* 0x0005ec0000008000 */
[----:B--2---:R-:W2:Y:S01]  /*5810*/  FENCE.VIEW.ASYNC.S ;  /* 0x00000000000073c6 */ /* 0x004ea20000000000 */
[----:B------:R-:W1:Y:S08]  /*5820*/  @!P1 LDC R11, c[0x0][0xd20] ;  /* 0x00034800ff0b9b82 */ /* 0x000e700000000800 */
[----:B------:R-:W1:Y:S01]  /*5830*/  @!P1 LDC R10, c[0x0][0xd0c] ;  /* 0x00034300ff0a9b82 */ /* 0x000e620000000800 */
[----:B--2---:R2:W-:Y:S01]  /*5840*/  SYNCS.ARRIVE.TRANS64.RED.A1T0 RZ, [R0+URZ], RZ ;  /* 0x000000ff00ff79a7 */ /* 0x0045e200081004ff */
[----:B---3--:R-:W-:Y:S04]  /*5850*/  LOP3.LUT P4, RZ, R18, 0x1, RZ, 0xc0, !PT ;  /* 0x0000000112ff7812 */ /* 0x008fe8000788c0ff */
[----:B------:R-:W-:Y:S09]  /*5860*/  P2R R73, PR, RZ, 0x10 ;  /* 0x00000010ff497803 */ /* 0x000ff20000000000 */
[----:B------:R-:W-:Y:S02]  /*5870*/  @P4 MOV R29, R16 ;  /* 0x00000010001d4202 */ /* 0x000fe40000000f00 */
[----:B------:R-:W-:Y:S01]  /*5880*/  @P4 LOP3.LUT R27, R17, 0xffff, RZ, 0xc0, !PT ;  /* 0x0000ffff111b4812 */ /* 0x000fe200078ec0ff */
[----:B--2-4-:R-:W-:Y:S06]  /*5890*/  @!P0 BRA `(.L_x_93) ;  /* 0x0000000000a48947 */ /* 0x014fec0003800000 */
[----:B------:R-:W-:Y:S01]  /*58a0*/  IMAD.HI.U32 R33, R62, R25, RZ ;  /* 0x000000193e217227 */ /* 0x000fe200078e00ff */
[----:B------:R-:W-:Y:S02]  /*58b0*/  ISETP.NE.AND P0, PT, R24, 0x1, PT ;  /* 0x000000011800780c */ /* 0x000fe40003f05270 */
[----:B------:R-:W-:Y:S01]  /*58c0*/  ISETP.NE.AND P2, PT, R2, 0x1, PT ;  /* 0x000000010200780c */ /* 0x000fe20003f45270 */
[----:B------:R-:W-:Y:S01]  /*58d0*/  IMAD.HI.U32 R34, R61, R56, RZ ;  /* 0x000000383d227227 */ /* 0x000fe200078e00ff */
[----:B------:R-:W-:Y:S02]  /*58e0*/  SHF.R.U32.HI R33, RZ, R60, R33 ;  /* 0x0000003cff217219 */ /* 0x000fe40000011621 */
[----:B------:R-:W-:Y:S01]  /*58f0*/  ISETP.NE.AND P3, PT, R28, 0x1, PT ;  /* 0x000000011c00780c */ /* 0x000fe20003f65270 */
[----:B------:R-:W-:Y:S01]  /*5900*/  IMAD.HI.U32 R38, R29, R56, RZ ;  /* 0x000000381d267227 */ /* 0x000fe200078e00ff */
[----:B------:R-:W-:Y:S02]  /*5910*/  SHF.R.U32.HI R34, RZ, R57, R34 ;  /* 0x00000039ff227219 */ /* 0x000fe40000011622 */
[----:B------:R-:W-:Y:S01]  /*5920*/  SEL R3, R62, R33, !P0 ;  /* 0x000000213e037207 */ /* 0x000fe20004000000 */
[----:B------:R-:W-:Y:S01]  /*5930*/  IMAD.HI.U32 R33, R27, R25, RZ ;  /* 0x000000191b217227 */ /* 0x000fe200078e00ff */
[----:B------:R-:W-:Y:S02]  /*5940*/  SEL R7, R61, R34, !P3 ;  /* 0x000000223d077207 */ /* 0x000fe40005800000 */
[----:B------:R-:W-:Y:S01]  /*5950*/  SHF.R.U32.HI R38, RZ, R57, R38 ;  /* 0x00000039ff267219 */ /* 0x000fe20000011626 */
[-C--:B------:R-:W-:Y:S04]  /*5960*/  IMAD.HI.U32 R34, R3, R22.reuse, RZ ;  /* 0x0000001603227227 */ /* 0x080fe800078e00ff */
[----:B------:R-:W-:Y:S01]  /*5970*/  IMAD.HI.U32 R36, R7, R22, RZ ;  /* 0x0000001607247227 */ /* 0x000fe200078e00ff */
[-C--:B------:R-:W-:Y:S02]  /*5980*/  @P2 SHF.R.U32.HI R3, RZ, R23.reuse, R34 ;  /* 0x00000017ff032219 */ /* 0x080fe40000011622 */
[----:B------:R-:W-:Y:S02]  /*5990*/  SHF.R.U32.HI R34, RZ, R60, R33 ;  /* 0x0000003cff227219 */ /* 0x000fe40000011621 */
[----:B------:R-:W-:Y:S01]  /*59a0*/  @P2 SHF.R.U32.HI R7, RZ, R23, R36 ;  /* 0x00000017ff072219 */ /* 0x000fe20000011624 */
[C---:B------:R-:W-:Y:S01]  /*59b0*/  IMAD R4, R2.reuse, R3, RZ ;  /* 0x0000000302047224 */ /* 0x040fe200078e02ff */
[----:B------:R-:W-:Y:S02]  /*59c0*/  SEL R5, R27, R34, !P0 ;  /* 0x000000221b057207 */ /* 0x000fe40004000000 */
[----:B------:R-:W-:Y:S01]  /*59d0*/  SEL R3, R29, R38, !P3 ;  /* 0x000000261d037207 */ /* 0x000fe20005800000 */
[----:B------:R-:W-:Y:S01]  /*59e0*/  IMAD R6, R2, R7, RZ ;  /* 0x0000000702067224 */ /* 0x000fe200078e02ff */
[C---:B------:R-:W-:Y:S01]  /*59f0*/  ISETP.GE.AND P0, PT, R5.reuse, R4, PT ;  /* 0x000000040500720c */ /* 0x040fe20003f06270 */
[----:B------:R-:W-:Y:S03]  /*5a00*/  IMAD.HI.U32 R8, R5, R22, RZ ;  /* 0x0000001605087227 */ /* 0x000fe600078e00ff */
[----:B------:R-:W-:Y:S01]  /*5a10*/  ISETP.GE.OR P0, PT, R3, R6, P0 ;  /* 0x000000060300720c */ /* 0x000fe20000706670 */
[----:B------:R-:W-:Y:S01]  /*5a20*/  IMAD.MOV R6, RZ, RZ, -R3 ;  /* 0x000000ffff067224 */ /* 0x000fe200078e0a03 */
[-C--:B------:R-:W-:Y:S03]  /*5a30*/  SHF.R.U32.HI R8, RZ, R23.reuse, R8 ;  /* 0x00000017ff087219 */ /* 0x080fe60000011608 */
[----:B------:R-:W-:Y:S01]  /*5a40*/  IMAD R29, R28, R6, R29 ;  /* 0x000000061c1d7224 */ /* 0x000fe200078e021d */
[----:B------:R-:W-:Y:S05]  /*5a50*/  SEL R9, R5, R8, !P2 ;  /* 0x0000000805097207 */ /* 0x000fea0005000000 */
[----:B------:R-:W-:Y:S02]  /*5a60*/  IMAD.MOV R8, RZ, RZ, -R9 ;  /* 0x000000ffff087224 */ /* 0x000fe400078e0a09 */
[C---:B------:R-:W-:Y:S04]  /*5a70*/  @!P0 IMAD.HI.U32 R4, R3.reuse, R22, RZ ;  /* 0x0000001603048227 */ /* 0x040fe800078e00ff */
[----:B------:R-:W-:Y:S01]  /*5a80*/  IMAD R8, R2, R8, R5 ;  /* 0x0000000802087224 */ /* 0x000fe200078e0205 */
[----:B------:R-:W-:Y:S04]  /*5a90*/  @!P0 SHF.R.U32.HI R4, RZ, R23, R4 ;  /* 0x00000017ff048219 */ /* 0x000fe80000011604 */
[----:B------:R-:W-:Y:S02]  /*5aa0*/  @!P0 SEL R0, R3, R4, !P2 ;  /* 0x0000000403008207 */ /* 0x000fe40005000000 */
[----:B------:R-:W-:Y:S02]  /*5ab0*/  IADD3 R4, PT, PT, -R5, RZ, RZ ;  /* 0x000000ff05047210 */ /* 0x000fe40007ffe1ff */
[----:B------:R-:W-:Y:S01]  /*5ac0*/  @!P0 IADD3 R9, PT, PT, R9, -R0, RZ ;  /* 0x8000000009098210 */ /* 0x000fe20007ffe0ff */
[----:B------:R-:W-:Y:S02]  /*5ad0*/  @!P0 IMAD R0, R7, R8, R0 ;  /* 0x0000000807008224 */ /* 0x000fe400078e0200 */
[----:B------:R-:W-:Y:S02]  /*5ae0*/  IMAD R27, R24, R4, R27 ;  /* 0x00000004181b7224 */ /* 0x000fe400078e021b */
[----:B------:R-:W-:Y:S02]  /*5af0*/  @!P0 IMAD R5, R9, R2, R3 ;  /* 0x0000000209058224 */ /* 0x000fe400078e0203 */
[----:B------:R-:W-:Y:S04]  /*5b00*/  @!P0 IMAD.MOV.U32 R3, RZ, RZ, R0 ;  /* 0x000000ffff038224 */ /* 0x000fe800078e0000 */
[----:B------:R-:W-:Y:S02]  /*5b10*/  IMAD R29, R3, R28, R29 ;  /* 0x0000001c031d7224 */ /* 0x000fe400078e021d */
[----:B------:R-:W-:Y:S07]  /*5b20*/  IMAD R27, R5, R24, R27 ;  /* 0x00000018051b7224 */ /* 0x000fee00078e021b */
.L_x_93:
[----:B-1----:R-:W-:Y:S01]  /*5b30*/  @!P1 ISETP.NE.AND P0, PT, R12, 0x1, PT ;  /* 0x000000010c00980c */ /* 0x002fe20003f05270 */
[----:B------:R-:W-:Y:S01]  /*5b40*/  @!P1 IMAD.HI.U32 R4, R27, R13, RZ ;  /* 0x0000000d1b049227 */ /* 0x000fe200078e00ff */
[----:B------:R-:W-:Y:S01]  /*5b50*/  R2UR UR41, R21 ;  /* 0x00000000152972ca */ /* 0x000fe200000e0000 */
[----:B------:R-:W-:Y:S01]  /*5b60*/  BSSY.RECONVERGENT B6, `(.L_x_94) ;  /* 0x0000031000067945 */ /* 0x000fe20003800200 */
[----:B------:R-:W-:Y:S01]  /*5b70*/  R2UR UR42, R20 ;  /* 0x00000000142a72ca */ /* 0x000fe200000e0000 */
[----:B------:R-:W-:Y:S01]  /*5b80*/  @!P1 IMAD.HI.U32 R0, R29, R14, RZ ;  /* 0x0000000e1d009227 */ /* 0x000fe200078e00ff */
[----:B------:R-:W-:Y:S02]  /*5b90*/  @!P1 SHF.R.U32.HI R4, RZ, R11, R4 ;  /* 0x0000000bff049219 */ /* 0x000fe40000011604 */
[----:B------:R-:W-:Y:S01]  /*5ba0*/  @!P1 ISETP.NE.AND P2, PT, R10, 0x1, PT ;  /* 0x000000010a00980c */ /* 0x000fe20003f45270 */
[----:B------:R-:W-:Y:S01]  /*5bb0*/  VIADD R76, R76, 0x1 ;  /* 0x000000014c4c7836 */ /* 0x000fe20000000000 */
[----:B------:R-:W-:Y:S02]  /*5bc0*/  @!P1 SEL R3, R27, R4, !P0 ;  /* 0x000000041b039207 */ /* 0x000fe40004000000 */
[----:B------:R-:W-:Y:S02]  /*5bd0*/  @!P1 SHF.R.U32.HI R0, RZ, R15, R0 ;  /* 0x0000000fff009219 */ /* 0x000fe40000011600 */
[----:B------:R-:W-:Y:S01]  /*5be0*/  LOP3.LUT P0, RZ, R64, 0x1f0, RZ, 0xc0, !PT ;  /* 0x000001f040ff7812 */ /* 0x000fe2000780c0ff */
[----:B------:R-:W-:Y:S01]  /*5bf0*/  USHF.L.U32 UR41, UR41, 0x7, URZ ;  /* 0x0000000729297899 */ /* 0x000fe200080006ff */
[----:B------:R-:W-:Y:S01]  /*5c00*/  @!P1 SEL R4, R29, R0, !P2 ;  /* 0x000000001d049207 */ /* 0x000fe20005000000 */
[----:B------:R-:W-:Y:S01]  /*5c10*/  USHF.L.U32 UR42, UR42, 0x6, URZ ;  /* 0x000000062a2a7899 */ /* 0x000fe200080006ff */
[----:B------:R-:W-:Y:S03]  /*5c20*/  @P4 SHF.R.U32.HI R65, RZ, 0x10, R17 ;  /* 0x00000010ff414819 */ /* 0x000fe60000011611 */
[----:B------:R-:W-:Y:S02]  /*5c30*/  @!P1 IMAD.IADD R0, R3, 0x1, -R4 ;  /* 0x0000000103009824 */ /* 0x000fe400078e0a04 */
[----:B------:R-:W-:Y:S02]  /*5c40*/  @!P1 IMAD.IADD R3, R4, 0x1, -R3 ;  /* 0x0000000104039824 */ /* 0x000fe400078e0a03 */
[----:B------:R-:W-:Y:S02]  /*5c50*/  @!P1 IMAD R29, R0, R10, R29 ;  /* 0x0000000a001d9224 */ /* 0x000fe400078e021d */
[----:B------:R-:W-:Y:S01]  /*5c60*/  @!P1 IMAD R27, R3, R12, R27 ;  /* 0x0000000c031b9224 */ /* 0x000fe200078e021b */
[----:B------:R-:W-:Y:S06]  /*5c70*/  @!P0 BRA `(.L_x_95) ;  /* 0x00000000007c8947 */ /* 0x000fec0003800000 */
[----:B------:R-:W1:Y:S01]  /*5c80*/  LDCU.64 UR8, c[0x4][0x80] ;  /* 0x01001000ff0877ac */ /* 0x000e620008000a00 */
[----:B------:R-:W-:Y:S01]  /*5c90*/  MOV R16, 0x0 ;  /* 0x0000000000107802 */ /* 0x000fe20000000f00 */
[----:B------:R-:W-:Y:S02]  /*5ca0*/  HFMA2 R12, -RZ, RZ, 0, 5.9604644775390625e-08 ;  /* 0x00000001ff0c7431 */ /* 0x000fe400000001ff */
[----:B------:R-:W-:Y:S01]  /*5cb0*/  IMAD.MOV.U32 R8, RZ, RZ, 0x70 ;  /* 0x00000070ff087424 */ /* 0x000fe200078e00ff */
[----:B------:R2:W3:Y:S01]  /*5cc0*/  LDC.64 R14, c[0x4][R16] ;  /* 0x01000000100e7b82 */ /* 0x0004e20000000a00 */
[----:B------:R-:W4:Y:S01]  /*5cd0*/  LDCU.64 UR6, c[0x4][0x88] ;  /* 0x01001100ff0677ac */ /* 0x000f220008000a00 */
[----:B------:R-:W-:Y:S01]  /*5ce0*/  IMAD.MOV.U32 R13, RZ, RZ, RZ ;  /* 0x000000ffff0d7224 */ /* 0x000fe200078e00ff */
[----:B------:R-:W2:Y:S01]  /*5cf0*/  LDCU.64 UR4, c[0x4][0x8] ;  /* 0x01000100ff0477ac */ /* 0x000ea20008000a00 */
[----:B-1----:R-:W-:Y:S01]  /*5d00*/  MOV R5, UR9 ;  /* 0x0000000900057c02 */ /* 0x002fe20008000f00 */
[----:B------:R-:W-:Y:S01]  /*5d10*/  IMAD.U32 R4, RZ, RZ, UR8 ;  /* 0x00000008ff047e24 */ /* 0x000fe2000f8e00ff */
[----:B----4-:R-:W-:Y:S01]  /*5d20*/  MOV R7, UR7 ;  /* 0x0000000700077c02 */ /* 0x010fe20008000f00 */
[----:B------:R-:W-:Y:S01]  /*5d30*/  IMAD.U32 R6, RZ, RZ, UR6 ;  /* 0x00000006ff067e24 */ /* 0x000fe2000f8e00ff */
[----:B--2---:R-:W-:Y:S01]  /*5d40*/  MOV R11, UR5 ;  /* 0x00000005000b7c02 */ /* 0x004fe20008000f00 */
[----:B------:R-:W-:Y:S02]  /*5d50*/  IMAD.U32 R10, RZ, RZ, UR4 ;  /* 0x00000004ff0a7e24 */ /* 0x000fe4000f8e00ff */
[----:B------:R-:W-:Y:S07]  /*5d60*/  LEPC R20, `(.L_x_96) ;  /* 0x000000001014794e */ /* 0x000fee0000000000 */
[----:B---3-5:R-:W-:Y:S05]  /*5d70*/  CALL.ABS.NOINC R14 ;  /* 0x000000000e007343 */ /* 0x028fea0003c00000 */
.L_x_96:
[----:B------:R-:W1:Y:S01]  /*5d80*/  LDCU.64 UR8, c[0x4][0x80] ;  /* 0x01001000ff0877ac */ /* 0x000e620008000a00 */
[----:B------:R-:W2:Y:S01]  /*5d90*/  LDC.64 R16, c[0x4][R16] ;  /* 0x0100000010107b82 */ /* 0x000ea20000000a00 */
[----:B------:R-:W-:Y:S02]  /*5da0*/  HFMA2 R12, -RZ, RZ, 0, 5.9604644775390625e-08 ;  /* 0x00000001ff0c7431 */ /* 0x000fe400000001ff */
[----:B------:R-:W-:Y:S02]  /*5db0*/  IMAD.MOV.U32 R8, RZ, RZ, 0x70 ;  /* 0x00000070ff087424 */ /* 0x000fe400078e00ff */
[----:B------:R-:W-:Y:S01]  /*5dc0*/  IMAD.MOV.U32 R13, RZ, RZ, RZ ;  /* 0x000000ffff0d7224 */ /* 0x000fe200078e00ff */
[----:B------:R-:W3:Y:S01]  /*5dd0*/  LDCU.64 UR6, c[0x4][0x88] ;  /* 0x01001100ff0677ac */ /* 0x000ee20008000a00 */
[----:B------:R-:W4:Y:S01]  /*5de0*/  LDCU.64 UR4, c[0x4][0x8] ;  /* 0x01000100ff0477ac */ /* 0x000f220008000a00 */
[----:B-1----:R-:W-:Y:S02]  /*5df0*/  MOV R4, UR8 ;  /* 0x0000000800047c02 */ /* 0x002fe40008000f00 */
[----:B------:R-:W-:Y:S02]  /*5e00*/  MOV R5, UR9 ;  /* 0x0000000900057c02 */ /* 0x000fe40008000f00 */
[----:B---3--:R-:W-:Y:S01]  /*5e10*/  MOV R7, UR7 ;  /* 0x0000000700077c02 */ /* 0x008fe20008000f00 */
[----:B------:R-:W-:Y:S01]  /*5e20*/  IMAD.U32 R6, RZ, RZ, UR6 ;  /* 0x00000006ff067e24 */ /* 0x000fe2000f8e00ff */
[----:B----4-:R-:W-:Y:S01]  /*5e30*/  MOV R11, UR5 ;  /* 0x00000005000b7c02 */ /* 0x010fe20008000f00 */
[----:B------:R-:W-:Y:S02]  /*5e40*/  IMAD.U32 R10, RZ, RZ, UR4 ;  /* 0x00000004ff0a7e24 */ /* 0x000fe4000f8e00ff */
[----:B------:R-:W-:Y:S07]  /*5e50*/  LEPC R20, `(.L_x_95) ;  /* 0x000000001014794e */ /* 0x000fee0000000000 */
[----:B--2---:R-:W-:Y:S05]  /*5e60*/  CALL.ABS.NOINC R16 ;  /* 0x0000000010007343 */ /* 0x004fea0003c00000 */
.L_x_95:
[----:B------:R-:W-:Y:S05]  /*5e70*/  BSYNC.RECONVERGENT B6 ;  /* 0x0000000000067941 */ /* 0x000fea0003800200 */
.L_x_94:
[----:B------:R-:W-:Y:S01]  /*5e80*/  ISETP.NE.U32.AND P4, PT, R54, RZ, PT ;  /* 0x000000ff3600720c */ /* 0x000fe20003f85070 */
[----:B------:R-:W-:Y:S01]  /*5e90*/  UISETP.NE.AND UP2, UPT, UR50, URZ, UPT ;  /* 0x000000ff3200728c */ /* 0x000fe2000bf45270 */
[----:B------:R-:W-:Y:S01]  /*5ea0*/  ISETP.NE.U32.AND P2, PT, RZ, UR44, PT ;  /* 0x0000002cff007c0c */ /* 0x000fe2000bf45070 */
[----:B------:R-:W-:Y:S01]  /*5eb0*/  UISETP.NE.U32.AND UP1, UPT, UR46, URZ, UPT ;  /* 0x000000ff2e00728c */ /* 0x000fe2000bf25070 */
[----:B------:R-:W-:Y:S01]  /*5ec0*/  ISETP.NE.AND.EX P4, PT, R55, RZ, PT, P4 ;  /* 0x000000ff3700720c */ /* 0x000fe20003f85340 */
[----:B------:R-:W-:Y:S01]  /*5ed0*/  UPLOP3.LUT UP0, UPT, UPT, UPT, UPT, 0x40, 0x4 ;  /* 0x000000000004789c */ /* 0x000fe20003f0e870 */
[----:B------:R-:W-:Y:S01]  /*5ee0*/  ISETP.NE.AND.EX P2, PT, RZ, UR45, PT, P2 ;  /* 0x0000002dff007c0c */ /* 0x000fe2000bf45320 */
[----:B------:R-:W-:Y:S01]  /*5ef0*/  UISETP.NE.AND.EX UP1, UPT, UR47, URZ, UPT, UP1 ;  /* 0x000000ff2f00728c */ /* 0x000fe2000bf25310 */
[----:B------:R-:W-:Y:S04]  /*5f00*/  PLOP3.LUT P1, PT, PT, PT, UP2, 0x80, 0x8 ;  /* 0x000000000008781c */ /* 0x000fe80003f2f028 */
[----:B------:R-:W-:Y:S06]  /*5f10*/  @UP2 UPLOP3.LUT UP0, UPT, UPT, UPT, UP1, 0x80, 0x8 ;  /* 0x000000000008289c */ /* 0x000fec0003f0f010 */
[----:B------:R-:W-:Y:S01]  /*5f20*/  PLOP3.LUT P0, PT, PT, PT, UP0, 0x80, 0x8 ;  /* 0x000000000008781c */ /* 0x000fe20003f0f008 */
[----:B------:R-:W-:Y:S01]  /*5f30*/  @!UPT UIADD3 URZ, UPT, UPT, URZ, URZ, URZ ;  /* 0x000000fffffff290 */ /* 0x000fe2000fffe0ff */
[----:B------:R-:W-:Y:S11]  /*5f40*/  BRA.U !UP1, `(.L_x_97) ;  /* 0x0000000109387547 */ /* 0x000ff6000b800000 */
[----:B------:R-:W-:Y:S01]  /*5f50*/  UISETP.NE.U32.AND UP0, UPT, UR44, URZ, UPT ;  /* 0x000000ff2c00728c */ /* 0x000fe2000bf05070 */
[----:B------:R-:W-:Y:S02]  /*5f60*/  HFMA2 R0, -RZ, RZ, 0, 5.9604644775390625e-08 ;  /* 0x00000001ff007431 */ /* 0x000fe400000001ff */
[----:B------:R-:W-:Y:S01]  /*5f70*/  IMAD.MOV.U32 R59, RZ, RZ, 0x1 ;  /* 0x00000001ff3b7424 */ /* 0x000fe200078e00ff */
[----:B------:R-:W-:Y:S06]  /*5f80*/  UISETP.NE.AND.EX UP0, UPT, UR45, URZ, UPT, UP0 ;  /* 0x000000ff2d00728c */ /* 0x000fec000bf05300 */
[----:B------:R-:W-:Y:S05]  /*5f90*/  PLOP3.LUT P3, PT, PT, PT, UP0, 0x80, 0x8 ;  /* 0x000000000008781c */ /* 0x000fea0003f6f008 */
[----:B------:R-:W1:Y:S01]  /*5fa0*/  @UP0 LDCU.64 UR6, c[0x0][0xa88] ;  /* 0x00015100ff0607ac */ /* 0x000e620008000a00 */
[----:B------:R-:W-:Y:S07]  /*5fb0*/  @UP0 UIMAD UR4, UR36, UR46, URZ ;  /* 0x0000002e240402a4 */ /* 0x000fee000f8e02ff */
[----:B------:R-:W-:Y:S01]  /*5fc0*/  @!P3 PRMT R59, R0, 0x7610, R59 ;  /* 0x00007610003bb816 */ /* 0x000fe2000000003b */
[----:B-1----:R-:W-:Y:S03]  /*5fd0*/  @UP0 UIMAD.WIDE UR6, UR4, 0x4, UR6 ;  /* 0x00000004040608a5 */ /* 0x002fe6000f8e0206 */
[----:B------:R-:W1:Y:S03]  /*5fe0*/  @!UP0 LDCU UR4, c[0x0][0xa80] ;  /* 0x00015000ff0487ac */ /* 0x000e660008000800 */
[----:B------:R-:W-:Y:S01]  /*5ff0*/  IMAD.U32 R4, RZ, RZ, UR6 ;  /* 0x00000006ff047e24 */ /* 0x000fe2000f8e00ff */
[----:B------:R-:W-:Y:S05]  /*6000*/  MOV R5, UR7 ;  /* 0x0000000700057c02 */ /* 0x000fea0008000f00 */
[----:B-----5:R2:W5:Y:S02]  /*6010*/  @P3 LDG.E R35, desc[UR38][R4.64] ;  /* 0x0000002604233981 */ /* 0x020564000c1e1900 */
[----:B-12---:R-:W-:Y:S02]  /*6020*/  @!P3 IMAD.U32 R35, RZ, RZ, UR4 ;  /* 0x00000004ff23be24 */ /* 0x006fe4000f8e00ff */
.L_x_97:
[----:B------:R-:W-:Y:S05]  /*6030*/  @!P4 BRA `(.L_x_98) ;  /* 0x000000000020c947 */ /* 0x000fea0003800000 */
[----:B------:R-:W-:Y:S04]  /*6040*/  ISETP.NE.U32.AND P3, PT, R52, RZ, PT ;  /* 0x000000ff3400720c */ /* 0x000fe80003f65070 */
[----:B------:R-:W-:Y:S11]  /*6050*/  ISETP.NE.AND.EX P3, PT, R53, RZ, PT, P3 ;  /* 0x000000ff3500720c */ /* 0x000ff60003f65330 */
[----:B------:R-:W-:Y:S02]  /*6060*/  @!UPT UIADD3 URZ, UPT, UPT, URZ, URZ, URZ ;  /* 0x000000fffffff290 */ /* 0x000fe4000fffe0ff */
[----:B------:R-:W1:Y:S01]  /*6070*/  @P3 LDC.64 R4, c[0x0][0xaa8] ;  /* 0x0002aa00ff043b82 */ /* 0x000e620000000a00 */
[----:B------:R-:W-:Y:S04]  /*6080*/  @P3 IMAD R0, R54, UR36, RZ ;  /* 0x0000002436003c24 */ /* 0x000fe8000f8e02ff */
[----:B-1----:R-:W-:Y:S05]  /*6090*/  @P3 IMAD.WIDE R4, R0, 0x4, R4 ;  /* 0x0000000400043825 */ /* 0x002fea00078e0204 */
[----:B-----5:R1:W5:Y:S02]  /*60a0*/  @P3 LDG.E R32, desc[UR38][R4.64] ;  /* 0x0000002604203981 */ /* 0x020364000c1e1900 */
[----:B-1----:R-:W2:Y:S02]  /*60b0*/  @!P3 LDC R32, c[0x0][0xaa0] ;  /* 0x0002a800ff20bb82 */ /* 0x002ea40000000800 */
.L_x_98:
[----:B-----5:R-:W-:Y:S01]  /*60c0*/  FSETP.NEU.AND P3, PT, R35, RZ, PT ;  /* 0x000000ff2300720b */ /* 0x020fe20003f6d000 */
[----:B------:R-:W-:Y:S01]  /*60d0*/  BSSY B1, `(.L_x_99) ;  /* 0x0000047000017945 */ /* 0x000fe20003800000 */
[----:B------:R-:W-:Y:S01]  /*60e0*/  SEL R4, RZ, 0xffffffff, P2 ;  /* 0xffffffffff047807 */ /* 0x000fe20001000000 */
[----:B------:R-:W-:Y:S01]  /*60f0*/  IMAD.MOV.U32 R81, RZ, RZ, 0x1 ;  /* 0x00000001ff517424 */ /* 0x000fe200078e00ff */
[----:B------:R-:W-:Y:S01]  /*6100*/  @P1 LOP3.LUT P2, RZ, R59, 0xff, RZ, 0xc0, !PT ;  /* 0x000000ff3bff1812 */ /* 0x000fe2000784c0ff */
[----:B------:R-:W-:Y:S01]  /*6110*/  IMAD R33, R30, 0x40, R31 ;  /* 0x000000401e217824 */ /* 0x000fe200078e021f */
[----:B------:R-:W-:Y:S01]  /*6120*/  @P1 SEL R3, RZ, 0xffffffff, P3 ;  /* 0xffffffffff031807 */ /* 0x000fe20001800000 */
[----:B------:R-:W-:Y:S01]  /*6130*/  IMAD.IADD R78, R71, 0x1, R70 ;  /* 0x00000001474e7824 */ /* 0x000fe200078e0246 */
[----:B------:R-:W-:Y:S01]  /*6140*/  LOP3.LUT R68, R68, 0x1, RZ, 0x3c, !PT ;  /* 0x0000000144447812 */ /* 0x000fe200078e3cff */
[----:B------:R-:W-:Y:S01]  /*6150*/  IMAD.IADD R74, R70, 0x1, R69 ;  /* 0x00000001464a7824 */ /* 0x000fe200078e0245 */
[----:B------:R-:W-:Y:S01]  /*6160*/  @P0 SEL R3, R4, R3, !P2 ;  /* 0x0000000304030207 */ /* 0x000fe20005000000 */
[----:B------:R-:W-:Y:S01]  /*6170*/  IMAD.MOV.U32 R80, RZ, RZ, RZ ;  /* 0x000000ffff507224 */ /* 0x000fe200078e00ff */
[----:B------:R-:W-:Y:S01]  /*6180*/  LEA R79, R30, UR48, 0x3 ;  /* 0x000000301e4f7c11 */ /* 0x000fe2000f8e18ff */
[----:B------:R-:W-:Y:S01]  /*6190*/  IMAD.MOV.U32 R50, RZ, RZ, RZ ;  /* 0x000000ffff327224 */ /* 0x000fe200078e00ff */
[----:B------:R-:W-:Y:S02]  /*61a0*/  @P1 LOP3.LUT R3, R3, 0x1, RZ, 0xc0, !PT ;  /* 0x0000000103031812 */ /* 0x000fe400078ec0ff */
[----:B------:R-:W-:Y:S02]  /*61b0*/  CS2R R48, SRZ ;  /* 0x0000000000307805 */ /* 0x000fe4000001ff00 */
[----:B------:R-:W-:Y:S02]  /*61c0*/  SHF.L.U32 R0, R67, 0x1f, RZ ;  /* 0x0000001f43007819 */ /* 0x000fe400000006ff */
[----:B------:R-:W-:Y:S02]  /*61d0*/  CS2R R46, SRZ ;  /* 0x00000000002e7805 */ /* 0x000fe4000001ff00 */
[----:B------:R-:W-:Y:S02]  /*61e0*/  ISETP.NE.U32.OR P5, PT, R3, 0x1, !P1 ;  /* 0x000000010300780c */ /* 0x000fe40004fa5470 */
[----:B------:R-:W-:Y:S02]  /*61f0*/  CS2R R44, SRZ ;  /* 0x00000000002c7805 */ /* 0x000fe4000001ff00 */
[----:B------:R-:W-:Y:S02]  /*6200*/  PLOP3.LUT P2, PT, PT, PT, UP1, 0x80, 0x8 ;  /* 0x000000000008781c */ /* 0x000fe40003f4f018 */
[----:B------:R-:W-:Y:S02]  /*6210*/  CS2R R42, SRZ ;  /* 0x00000000002a7805 */ /* 0x000fe4000001ff00 */
[----:B------:R-:W-:Y:S02]  /*6220*/  LOP3.LUT P4, R75, R59, 0xff, RZ, 0xc0, !PT ;  /* 0x000000ff3b4b7812 */ /* 0x000fe4000788c0ff */
[----:B------:R-:W-:Y:S02]  /*6230*/  CS2R R40, SRZ ;  /* 0x0000000000287805 */ /* 0x000fe4000001ff00 */
[----:B------:R-:W-:Y:S02]  /*6240*/  SEL R3, RZ, 0xffffffff, P3 ;  /* 0xffffffffff037807 */ /* 0x000fe40001800000 */
[----:B------:R-:W-:Y:S02]  /*6250*/  CS2R R38, SRZ ;  /* 0x0000000000267805 */ /* 0x000fe4000001ff00 */
[----:B------:R-:W-:Y:S02]  /*6260*/  P2R R77, PR, RZ, 0x20 ;  /* 0x00000020ff4d7803 */ /* 0x000fe40000000000 */
[----:B------:R-:W-:Y:S01]  /*6270*/  CS2R R36, SRZ ;  /* 0x0000000000247805 */ /* 0x000fe2000001ff00 */
[----:B------:R-:W-:Y:S01]  /*6280*/  IMAD.MOV.U32 R34, RZ, RZ, RZ ;  /* 0x000000ffff227224 */ /* 0x000fe200078e00ff */
[----:B------:R-:W-:Y:S02]  /*6290*/  @P5 SHF.L.U32 R5, R68, 0x1f, RZ ;  /* 0x0000001f44055819 */ /* 0x000fe400000006ff */
[----:B------:R-:W-:Y:S02]  /*62a0*/  @P2 SEL R3, R4, R3, !P4 ;  /* 0x0000000304032207 */ /* 0x000fe40006000000 */
[----:B------:R-:W1:Y:S02]  /*62b0*/  @P5 SYNCS.PHASECHK.TRANS64.TRYWAIT P1, [UR48+0x70], R5 ;  /* 0x00007005ff0055a7 */ /* 0x000e640008021130 */
[----:B------:R-:W-:Y:S04]  /*62c0*/  LOP3.LUT R3, R3, 0x1, RZ, 0xc0, !PT ;  /* 0x0000000103037812 */ /* 0x000fe800078ec0ff */
[----:B------:R-:W-:Y:S04]  /*62d0*/  ISETP.NE.U32.AND P2, PT, R3, 0x1, PT ;  /* 0x000000010300780c */ /* 0x000fe80003f45070 */
[----:B------:R-:W-:Y:S01]  /*62e0*/  P2R R82, PR, RZ, 0x4 ;  /* 0x00000004ff527803 */ /* 0x000fe20000000000 */
[----:B------:R3:W4:Y:S01]  /*62f0*/  SYNCS.PHASECHK.TRANS64.TRYWAIT P0, [R79+URZ+0xe0], R0 ;  /* 0x0000e0004f0075a7 */ /* 0x00072200080011ff */
[----:B-1----:R-:W-:Y:S01]  /*6300*/  @P5 SEL R81, RZ, 0x1, !P1 ;  /* 0x00000001ff515807 */ /* 0x002fe20004800000 */
[----:B---3--:R-:W-:Y:S06]  /*6310*/  @!P5 BRA `(.L_x_100) ;  /* 0x000000000088d947 */ /* 0x008fec0003800000 */
[----:B------:R-:W-:Y:S01]  /*6320*/  IMAD.MOV.U32 R34, RZ, RZ, RZ ;  /* 0x000000ffff227224 */ /* 0x000fe200078e00ff */
[----:B------:R-:W-:Y:S01]  /*6330*/  ISETP.NE.AND P1, PT, R81, RZ, PT ;  /* 0x000000ff5100720c */ /* 0x000fe20003f25270 */
[----:B------:R-:W-:Y:S01]  /*6340*/  BSSY B0, `(.L_x_101) ;  /* 0x000000c000007945 */ /* 0x000fe20003800000 */
[----:B------:R-:W-:Y:S02]  /*6350*/  CS2R R36, SRZ ;  /* 0x0000000000247805 */ /* 0x000fe4000001ff00 */
[----:B------:R-:W-:Y:S02]  /*6360*/  CS2R R38, SRZ ;  /* 0x0000000000267805 */ /* 0x000fe4000001ff00 */
[----:B------:R-:W-:Y:S02]  /*6370*/  CS2R R40, SRZ ;  /* 0x0000000000287805 */ /* 0x000fe4000001ff00 */
[----:B------:R-:W-:Y:S02]  /*6380*/  CS2R R42, SRZ ;  /* 0x00000000002a7805 */ /* 0x000fe4000001ff00 */
[----:B------:R-:W-:Y:S02]  /*6390*/  CS2R R44, SRZ ;  /* 0x00000000002c7805 */ /* 0x000fe4000001ff00 */
[----:B------:R-:W-:Y:S02]  /*63a0*/  CS2R R46, SRZ ;  /* 0x00000000002e7805 */ /* 0x000fe4000001ff00 */
[----:B------:R-:W-:Y:S01]  /*63b0*/  CS2R R48, SRZ ;  /* 0x0000000000307805 */ /* 0x000fe2000001ff00 */
[----:B------:R-:W-:Y:S06]  /*63c0*/  @P1 BRA `(.L_x_102) ;  /* 0x00000000000c1947 */ /* 0x000fec0003800000 */
[----:B------:R-:W-:Y:S04]  /*63d0*/  SHF.L.U32 R4, R68, 0x1f, RZ ;  /* 0x0000001f44047819 */ /* 0x000fe800000006ff */
[----:B------:R-:W1:Y:S02]  /*63e0*/  SYNCS.PHASECHK.TRANS64.TRYWAIT P1, [UR48+0x70], R4 ;  /* 0x00007004ff0075a7 */ /* 0x000e640008021130 */
[----:B-1----:R-:W-:Y:S05]  /*63f0*/  @!P1 BRA `(.L_x_103) ;  /* 0x0000003400249947 */ /* 0x002fea0003800000 */
.L_x_102:
[----:B------:R-:W-:Y:S05]  /*6400*/  BSYNC B0 ;  /* 0x0000000000007941 */ /* 0x000fea0003800000 */
.L_x_101:
[----:B------:R-:W-:Y:S01]  /*6410*/  ISETP.NE.AND P1, PT, R82, RZ, PT ;  /* 0x000000ff5200720c */ /* 0x000fe20003f25270 */
[----:B------:R-:W-:Y:S11]  /*6420*/  HFMA2 R80, -RZ, RZ, 0, 5.9604644775390625e-08 ;  /* 0x00000001ff507431 */ /* 0x000ff600000001ff */
[----:B------:R-:W-:Y:S01]  /*6430*/  @!UPT UIADD3 URZ, UPT, UPT, URZ, URZ, URZ ;  /* 0x000000fffffff290 */ /* 0x000fe2000fffe0ff */
[----:B------:R3:W1:Y:S04]  /*6440*/  @P1 LDS R50, [R74+0x600] ;  /* 0x000600004a321984 */ /* 0x0006680000000800 */
[----:B------:R3:W1:Y:S04]  /*6450*/  @P1 LDS R34, [R71] ;  /* 0x0000000047221984 */ /* 0x0006680000000800 */
[----:B------:R3:W1:Y:S04]  /*6460*/  @P1 LDS R36, [R78] ;  /* 0x000000004e241984 */ /* 0x0006680000000800 */
[----:B------:R3:W1:Y:S04]  /*6470*/  @P1 LDS R37, [R69] ;  /* 0x0000000045251984 */ /* 0x0006680000000800 */
[----:B------:R3:W1:Y:S04]  /*6480*/  @P1 LDS R38, [R74] ;  /* 0x000000004a261984 */ /* 0x0006680000000800 */
[----:B------:R3:W1:Y:S04]  /*6490*/  @P1 LDS R39, [R71+0x200] ;  /* 0x0002000047271984 */ /* 0x0006680000000800 */
        /* <DEDUP_REMOVED lines=9> */
[----:B------:R3:W1:Y:S02]  /*6530*/  @P1 LDS R49, [R69+0x600] ;  /* 0x0006000045311984 */ /* 0x0006640000000800 */
.L_x_100:
[----:B------:R-:W-:Y:S05]  /*6540*/  BSYNC B1 ;  /* 0x0000000000017941 */ /* 0x000fea0003800000 */
.L_x_99:
[----:B-1----:R-:W-:Y:S04]  /*6550*/  SHF.R.U32.HI R4, RZ, 0x15, R33 ;  /* 0x00000015ff047819 */ /* 0x002fe80000011621 */
[----:B------:R-:W-:Y:S01]  /*6560*/  LOP3.LUT P1, RZ, R4, 0x3, R63, 0x48, !PT ;  /* 0x0000000304ff7812 */ /* 0x000fe2000782483f */
[----:B------:R-:W-:Y:S01]  /*6570*/  @!UPT UIADD3 URZ, UPT, UPT, URZ, URZ, URZ ;  /* 0x000000fffffff290 */ /* 0x000fe2000fffe0ff */
[----:B----4-:R-:W-:Y:S11]  /*6580*/  @P0 BRA `(.L_x_104) ;  /* 0x0000000000080947 */ /* 0x010ff60003800000 */
[----:B------:R-:W1:Y:S02]  /*6590*/  SYNCS.PHASECHK.TRANS64.TRYWAIT P0, [R79+URZ+0xe0], R0 ;  /* 0x0000e0004f0075a7 */ /* 0x000e6400080011ff */
[----:B-1----:R-:W-:Y:S05]  /*65a0*/  @!P0 BRA `(.L_x_105) ;  /* 0x0000003000d08947 */ /* 0x002fea0003800000 */
.L_x_104:
[----:B------:R-:W-:Y:S05]  /*65b0*/  @!P1 BRA `(.L_x_106) ;  /* 0x0000000000409947 */ /* 0x000fea0003800000 */
[----:B------:R-:W4:Y:S01]  /*65c0*/  LDCU.64 UR8, c[0x4][0x70] ;  /* 0x01000e00ff0877ac */ /* 0x000f220008000a00 */
[----:B------:R-:W-:Y:S01]  /*65d0*/  MOV R15, 0x0 ;  /* 0x00000000000f7802 */ /* 0x000fe20000000f00 */
[----:B------:R-:W-:Y:S02]  /*65e0*/  HFMA2 R12, -RZ, RZ, 0, 5.9604644775390625e-08 ;  /* 0x00000001ff0c7431 */ /* 0x000fe400000001ff */
[----:B------:R-:W-:Y:S02]  /*65f0*/  IMAD.MOV.U32 R8, RZ, RZ, 0x192 ;  /* 0x00000192ff087424 */ /* 0x000fe400078e00ff */
[----:B------:R-:W-:Y:S01]  /*6600*/  IMAD.MOV.U32 R13, RZ, RZ, RZ ;  /* 0x000000ffff0d7224 */ /* 0x000fe200078e00ff */
[----:B------:R-:W5:Y:S01]  /*6610*/  LDCU.64 UR6, c[0x4][0x78] ;  /* 0x01000f00ff0677ac */ /* 0x000f620008000a00 */
[----:B------:R-:W1:Y:S01]  /*6620*/  LDC.64 R14, c[0x4][R15] ;  /* 0x010000000f0e7b82 */ /* 0x000e620000000a00 */
[----:B------:R-:W2:Y:S01]  /*6630*/  LDCU.64 UR4, c[0x4][0x10] ;  /* 0x01000200ff0477ac */ /* 0x000ea20008000a00 */
[----:B----4-:R-:W-:Y:S01]  /*6640*/  MOV R5, UR9 ;  /* 0x0000000900057c02 */ /* 0x010fe20008000f00 */
[----:B------:R-:W-:Y:S01]  /*6650*/  IMAD.U32 R4, RZ, RZ, UR8 ;  /* 0x00000008ff047e24 */ /* 0x000fe2000f8e00ff */
[----:B-----5:R-:W-:Y:S01]  /*6660*/  MOV R7, UR7 ;  /* 0x0000000700077c02 */ /* 0x020fe20008000f00 */
[----:B------:R-:W-:Y:S01]  /*6670*/  IMAD.U32 R6, RZ, RZ, UR6 ;  /* 0x00000006ff067e24 */ /* 0x000fe2000f8e00ff */
[----:B--2---:R-:W-:Y:S01]  /*6680*/  MOV R11, UR5 ;  /* 0x00000005000b7c02 */ /* 0x004fe20008000f00 */
[----:B------:R-:W-:Y:S02]  /*6690*/  IMAD.U32 R10, RZ, RZ, UR4 ;  /* 0x00000004ff0a7e24 */ /* 0x000fe4000f8e00ff */
[----:B------:R-:W-:Y:S07]  /*66a0*/  LEPC R20, `(.L_x_106) ;  /* 0x000000001014794e */ /* 0x000fee0000000000 */
[----:B-1-3--:R-:W-:Y:S05]  /*66b0*/  CALL.ABS.NOINC R14 ;  /* 0x000000000e007343 */ /* 0x00afea0003c00000 */
.L_x_106:
[----:B------:R-:W-:Y:S05]  /*66c0*/  WARPSYNC.ALL ;  /* 0x0000000000007948 */ /* 0x000fea0003800000 */
[----:B------:R-:W-:Y:S01]  /*66d0*/  R2UR UR4, R33 ;  /* 0x00000000210472ca */ /* 0x000fe200000e0000 */
[----:B------:R-:W-:Y:S01]  /*66e0*/  BSSY.RECONVERGENT B0, `(.L_x_107) ;  /* 0x0000053000007945 */ /* 0x000fe20003800200 */
[----:B------:R-:W-:Y:S11]  /*66f0*/  ISETP.NE.AND P0, PT, R72, RZ, PT ;  /* 0x000000ff4800720c */ /* 0x000ff60003f05270 */
[----:B------:R-:W2:Y:S02]  /*6700*/  LDTM.x16 R4, tmem[UR4] ;  /* 0x00000004000479ee */ /* 0x000ea40008240000 */
[C---:B--2---:R-:W-:Y:S01]  /*6710*/  FMUL R4, R32.reuse, R4 ;  /* 0x0000000420047220 */ /* 0x044fe20000400000 */
[C---:B------:R-:W-:Y:S01]  /*6720*/  FMUL R5, R32.reuse, R5 ;  /* 0x0000000520057220 */ /* 0x040fe20000400000 */
[C---:B------:R-:W-:Y:S01]  /*6730*/  FMUL R6, R32.reuse, R6 ;  /* 0x0000000620067220 */ /* 0x040fe20000400000 */
[C---:B------:R-:W-:Y:S01]  /*6740*/  FMUL R7, R32.reuse, R7 ;  /* 0x0000000720077220 */ /* 0x040fe20000400000 */
[C---:B------:R-:W-:Y:S01]  /*6750*/  FFMA R4, R35.reuse, R34, R4 ;  /* 0x0000002223047223 */ /* 0x040fe20000000004 */
[C---:B------:R-:W-:Y:S01]  /*6760*/  FFMA R5, R35.reuse, R36, R5 ;  /* 0x0000002423057223 */ /* 0x040fe20000000005 */
[C---:B------:R-:W-:Y:S01]  /*6770*/  FFMA R6, R35.reuse, R37, R6 ;  /* 0x0000002523067223 */ /* 0x040fe20000000006 */
[C---:B------:R-:W-:Y:S01]  /*6780*/  FFMA R7, R35.reuse, R38, R7 ;  /* 0x0000002623077223 */ /* 0x040fe20000000007 */
[C---:B------:R-:W-:Y:S01]  /*6790*/  FMUL R8, R32.reuse, R8 ;  /* 0x0000000820087220 */ /* 0x040fe20000400000 */
[----:B------:R2:W-:Y:S01]  /*67a0*/  STS [R71], R4 ;  /* 0x0000000447007388 */ /* 0x0005e20000000800 */
[C---:B------:R-:W-:Y:S01]  /*67b0*/  FMUL R9, R32.reuse, R9 ;  /* 0x0000000920097220 */ /* 0x040fe20000400000 */
[C---:B------:R-:W-:Y:S01]  /*67c0*/  FMUL R10, R32.reuse, R10 ;  /* 0x0000000a200a7220 */ /* 0x040fe20000400000 */
[C---:B------:R-:W-:Y:S01]  /*67d0*/  FFMA R8, R35.reuse, R39, R8 ;  /* 0x0000002723087223 */ /* 0x040fe20000000008 */
[----:B------:R2:W-:Y:S01]  /*67e0*/  STS [R78], R5 ;  /* 0x000000054e007388 */ /* 0x0005e20000000800 */
        /* <DEDUP_REMOVED lines=11> */
[----:B------:R2:W-:Y:S01]  /*68a0*/  STS [R71+0x200], R8 ;  /* 0x0002000847007388 */ /* 0x0005e20000000800 */
[C---:B------:R-:W-:Y:S01]  /*68b0*/  FMUL R15, R32.reuse, R15 ;  /* 0x0000000f200f7220 */ /* 0x040fe20000400000 */
[C---:B------:R-:W-:Y:S01]  /*68c0*/  FMUL R16, R32.reuse, R16 ;  /* 0x0000001020107220 */ /* 0x040fe20000400000 */
[C---:B------:R-:W-:Y:S01]  /*68d0*/  FFMA R14, R35.reuse, R45, R14 ;  /* 0x0000002d230e7223 */ /* 0x040fe2000000000e */
[----:B------:R2:W-:Y:S01]  /*68e0*/  STS [R78+0x200], R9 ;  /* 0x000200094e007388 */ /* 0x0005e20000000800 */
[C---:B------:R-:W-:Y:S01]  /*68f0*/  FFMA R15, R35.reuse, R46, R15 ;  /* 0x0000002e230f7223 */ /* 0x040fe2000000000f */
[C---:B------:R-:W-:Y:S01]  /*6900*/  FFMA R16, R35.reuse, R47, R16 ;  /* 0x0000002f23107223 */ /* 0x040fe20000000010 */
[C---:B------:R-:W-:Y:S01]  /*6910*/  FMUL R17, R32.reuse, R17 ;  /* 0x0000001120117220 */ /* 0x040fe20000400000 */
[----:B------:R2:W-:Y:S01]  /*6920*/  STS [R69+0x200], R10 ;  /* 0x0002000a45007388 */ /* 0x0005e20000000800 */
[C---:B------:R-:W-:Y:S01]  /*6930*/  FMUL R18, R32.reuse, R18 ;  /* 0x0000001220127220 */ /* 0x040fe20000400000 */
[----:B------:R-:W-:Y:S01]  /*6940*/  FMUL R19, R32, R19 ;  /* 0x0000001320137220 */ /* 0x000fe20000400000 */
[C---:B------:R-:W-:Y:S01]  /*6950*/  FFMA R17, R35.reuse, R48, R17 ;  /* 0x0000003023117223 */ /* 0x040fe20000000011 */
[----:B------:R2:W-:Y:S01]  /*6960*/  STS [R74+0x200], R11 ;  /* 0x0002000b4a007388 */ /* 0x0005e20000000800 */
[C---:B------:R-:W-:Y:S01]  /*6970*/  FFMA R18, R35.reuse, R49, R18 ;  /* 0x0000003123127223 */ /* 0x040fe20000000012 */
[----:B------:R-:W-:Y:S02]  /*6980*/  FFMA R19, R35, R50, R19 ;  /* 0x0000003223137223 */ /* 0x000fe40000000013 */
[----:B------:R2:W-:Y:S04]  /*6990*/  STS [R71+0x400], R12 ;  /* 0x0004000c47007388 */ /* 0x0005e80000000800 */
[----:B------:R2:W-:Y:S04]  /*69a0*/  STS [R78+0x400], R13 ;  /* 0x0004000d4e007388 */ /* 0x0005e80000000800 */
[----:B------:R2:W-:Y:S04]  /*69b0*/  STS [R69+0x400], R14 ;  /* 0x0004000e45007388 */ /* 0x0005e80000000800 */
[----:B------:R2:W-:Y:S04]  /*69c0*/  STS [R74+0x400], R15 ;  /* 0x0004000f4a007388 */ /* 0x0005e80000000800 */
[----:B------:R2:W-:Y:S04]  /*69d0*/  STS [R71+0x600], R16 ;  /* 0x0006001047007388 */ /* 0x0005e80000000800 */
[----:B------:R2:W-:Y:S04]  /*69e0*/  STS [R78+0x600], R17 ;  /* 0x000600114e007388 */ /* 0x0005e80000000800 */
[----:B------:R2:W-:Y:S04]  /*69f0*/  STS [R69+0x600], R18 ;  /* 0x0006001245007388 */ /* 0x0005e80000000800 */
[----:B------:R2:W-:Y:S01]  /*6a00*/  STS [R74+0x600], R19 ;  /* 0x000600134a007388 */ /* 0x0005e20000000800 */
[----:B------:R-:W-:Y:S01]  /*6a10*/  @!PT LDS RZ, [RZ] ;  /* 0x00000000fffff984 */ /* 0x000fe20000000800 */
[----:B------:R-:W-:Y:S01]  /*6a20*/  @!PT LDS RZ, [RZ] ;  /* 0x00000000fffff984 */ /* 0x000fe20000000800 */
[----:B------:R-:W-:Y:S01]  /*6a30*/  @!PT LDS RZ, [RZ] ;  /* 0x00000000fffff984 */ /* 0x000fe20000000800 */
[----:B------:R-:W-:Y:S01]  /*6a40*/  @!PT LDS RZ, [RZ] ;  /* 0x00000000fffff984 */ /* 0x000fe20000000800 */
[----:B------:R4:W-:Y:S06]  /*6a50*/  MEMBAR.ALL.CTA ;  /* 0x0000000000007992 */ /* 0x0009ec0000008000 */
[----:B----4-:R-:W4:Y:S02]  /*6a60*/  FENCE.VIEW.ASYNC.S ;  /* 0x00000000000073c6 */ /* 0x010f240000000000 */
[----:B----4-:R-:W-:Y:S06]  /*6a70*/  BAR.SYNC.DEFER_BLOCKING 0x1, 0x80 ;  /* 0x0042000000007b1d */ /* 0x010fec0000010000 */
[----:B------:R-:W-:Y:S05]  /*6a80*/  @P0 BRA `(.L_x_108) ;  /* 0x0000000000600947 */ /* 0x000fea0003800000 */
[----:B------:R-:W-:Y:S02]  /*6a90*/  UIADD3 UR4, UPT, UPT, UR48, 0x200, URZ ;  /* 0x0000020030047890 */ /* 0x000fe4000fffe0ff */
[----:B------:R-:W-:Y:S01]  /*6aa0*/  UIADD3 UR16, UP0, UPT, UR52, 0x880, URZ ;  /* 0x0000088034107890 */ /* 0x000fe2000ff1e0ff */
[----:B------:R-:W-:Y:S01]  /*6ab0*/  UMOV UR43, UR36 ;  /* 0x00000024002b7c82 */ /* 0x000fe20008000000 */
[----:B------:R-:W-:Y:S02]  /*6ac0*/  UIADD3 UR13, UPT, UPT, UR41, 0x20, URZ ;  /* 0x00000020290d7890 */ /* 0x000fe4000fffe0ff */
[----:B------:R-:W-:Y:S01]  /*6ad0*/  MOV R64, UR4 ;  /* 0x0000000400407c02 */ /* 0x000fe20008000f00 */
[----:B------:R-:W-:Y:S02]  /*6ae0*/  UIADD3.X UR17, UPT, UPT, URZ, UR53, URZ, UP0, !UPT ;  /* 0x00000035ff117290 */ /* 0x000fe400087fe4ff */
[----:B------:R-:W-:Y:S01]  /*6af0*/  UIADD3 UR12, UPT, UPT, UR48, 0xa00, URZ ;  /* 0x00000a00300c7890 */ /* 0x000fe2000fffe0ff */
[----:B------:R-:W-:Y:S01]  /*6b00*/  R2UR UR40, R64 ;  /* 0x00000000402872ca */ /* 0x000fe200000e0000 */
[----:B------:R-:W-:Y:S01]  /*6b10*/  UMOV UR14, UR42 ;  /* 0x0000002a000e7c82 */ /* 0x000fe20008000000 */
[----:B------:R-:W-:Y:S01]  /*6b20*/  UMOV UR15, UR36 ;  /* 0x00000024000f7c82 */ /* 0x000fe20008000000 */
[----:B------:R-:W-:Y:S02]  /*6b30*/  UIADD3 UR9, UPT, UPT, UR41, 0x40, URZ ;  /* 0x0000004029097890 */ /* 0x000fe4000fffe0ff */
[----:B------:R-:W-:Y:S01]  /*6b40*/  UIADD3 UR8, UPT, UPT, UR48, 0x1200, URZ ;  /* 0x0000120030087890 */ /* 0x000fe2000fffe0ff */
[----:B------:R-:W-:Y:S01]  /*6b50*/  UMOV UR10, UR42 ;  /* 0x0000002a000a7c82 */ /* 0x000fe20008000000 */
[----:B------:R-:W-:Y:S01]  /*6b60*/  UMOV UR11, UR36 ;  /* 0x00000024000b7c82 */ /* 0x000fe20008000000 */
[----:B------:R-:W-:Y:S02]  /*6b70*/  UIADD3 UR5, UPT, UPT, UR41, 0x60, URZ ;  /* 0x0000006029057890 */ /* 0x000fe4000fffe0ff */
[----:B------:R-:W-:Y:S03]  /*6b80*/  UIADD3 UR4, UPT, UPT, UR48, 0x1a00, URZ ;  /* 0x00001a0030047890 */ /* 0x000fe6000fffe0ff */
[----:B------:R4:W-:Y:S01]  /*6b90*/  UTMASTG.3D [UR40], [UR16] ;  /* 0x00000028100073b5 */ /* 0x0009e20008010000 */
[----:B------:R-:W-:Y:S01]  /*6ba0*/  UMOV UR6, UR42 ;  /* 0x0000002a00067c82 */ /* 0x000fe20008000000 */
[----:B------:R-:W-:Y:S01]  /*6bb0*/  UMOV UR7, UR36 ;  /* 0x0000002400077c82 */ /* 0x000fe20008000000 */
[----:B------:R4:W-:Y:S01]  /*6bc0*/  UTMASTG.3D [UR12], [UR16] ;  /* 0x0000000c100073b5 */ /* 0x0009e20008010000 */
[----:B------:R4:W-:Y:S02]  /*6bd0*/  UTMASTG.3D [UR8], [UR16] ;  /* 0x00000008100073b5 */ /* 0x0009e40008010000 */
[----:B------:R4:W-:Y:S01]  /*6be0*/  UTMASTG.3D [UR4], [UR16] ;  /* 0x00000004100073b5 */ /* 0x0009e20008010000 */
[----:B------:R0:W-:Y:S01]  /*6bf0*/  UTMACMDFLUSH ;  /* 0x00000000000079b7 */ /* 0x0001e20000000000 */
[----:B----4-:R-:W-:Y:S04]  /*6c00*/  DEPBAR.LE SB0, 0x1 ;  /* 0x000080400000791a */ /* 0x010fe80000000000 */
.L_x_108:
[----:B------:R-:W-:Y:S05]  /*6c10*/  BSYNC.RECONVERGENT B0 ;  /* 0x0000000000007941 */ /* 0x000fea0003800200 */
.L_x_107:
[----:B------:R-:W-:Y:S01]  /*6c20*/  BAR.SYNC.DEFER_BLOCKING 0x1, 0x80 ;  /* 0x0042000000007b1d */ /* 0x000fe20000010000 */
[----:B------:R-:W-:Y:S01]  /*6c30*/  ISETP.NE.AND P1, PT, R77, RZ, PT ;  /* 0x000000ff4d00720c */ /* 0x000fe20003f25270 */
[----:B------:R-:W-:Y:S01]  /*6c40*/  UISETP.NE.AND UP0, UPT, UR49, URZ, UPT ;  /* 0x000000ff3100728c */ /* 0x000fe2000bf05270 */
[----:B------:R-:W-:Y:S11]  /*6c50*/  LEA R3, R80, UR48, 0x3 ;  /* 0x0000003050037c11 */ /* 0x000ff6000f8e18ff */
[----:B--2---:R-:W-:Y:S01]  /*6c60*/  @P1 SHF.L.U32 R4, R68, 0x1f, RZ ;  /* 0x0000001f44041819 */ /* 0x004fe200000006ff */
[----:B------:R-:W-:Y:S06]  /*6c70*/  BRA.U !UP0, `(.L_x_109) ;  /* 0x0000000108247547 */ /* 0x000fec000b800000 */
[----:B------:R-:W-:Y:S01]  /*6c80*/  IMAD.U32 R5, RZ, RZ, UR51 ;  /* 0x00000033ff057e24 */ /* 0x000fe2000f8e00ff */
[----:B-1----:R-:W-:Y:S01]  /*6c90*/  MOV R0, UR37 ;  /* 0x0000002500007c02 */ /* 0x002fe20008000f00 */
[----:B------:R-:W-:Y:S03]  /*6ca0*/  UIADD3 UR51, UPT, UPT, UR51, 0x1, URZ ;  /* 0x0000000133337890 */ /* 0x000fe6000fffe0ff */
[----:B------:R-:W-:Y:S01]  /*6cb0*/  @P1 LEA R5, R5, UR48, 0x3 ;  /* 0x0000003005051c11 */ /* 0x000fe2000f8e18ff */
[----:B------:R-:W-:Y:S04]  /*6cc0*/  UISETP.NE.AND UP0, UPT, UR51, 0x4, UPT ;  /* 0x000000043300788c */ /* 0x000fe8000bf05270 */
[----:B------:R-:W-:Y:S01]  /*6cd0*/  @P1 VIADD R5, R5, 0x90 ;  /* 0x0000009005051836 */ /* 0x000fe20000000000 */
[----:B------:R-:W-:Y:S04]  /*6ce0*/  USEL UR51, UR51, URZ, UP0 ;  /* 0x000000ff33337287 */ /* 0x000fe80008000000 */
[----:B------:R-:W-:Y:S04]  /*6cf0*/  @P1 PRMT R0, R0, 0x654, R5 ;  /* 0x0000065400001816 */ /* 0x000fe80000000005 */
[----:B------:R2:W-:Y:S04]  /*6d00*/  @P1 SYNCS.ARRIVE.TRANS64.RED.A1T0 RZ, [R0+URZ], RZ ;  /* 0x000000ff00ff19a7 */ /* 0x0005e800081004ff */
.L_x_109:
[----:B------:R-:W4:Y:S01]  /*6d10*/  @P1 SYNCS.PHASECHK.TRANS64.TRYWAIT P0, [R3+URZ+0x70], R4 ;  /* 0x00007004030015a7 */ /* 0x000f2200080011ff */
[----:B------:R-:W-:Y:S01]  /*6d20*/  BSSY B1, `(.L_x_110) ;  /* 0x0000023000017945 */ /* 0x000fe20003800000 */
[----:B----4-:R-:W-:Y:S03]  /*6d30*/  @P1 SEL R81, RZ, 0x1, !P0 ;  /* 0x00000001ff511807 */ /* 0x010fe60004000000 */
[----:B------:R-:W-:Y:S05]  /*6d40*/  @!P1 BRA `(.L_x_111) ;  /* 0x0000000000809947 */ /* 0x000fea0003800000 */
[----:B------:R-:W-:Y:S01]  /*6d50*/  ISETP.NE.AND P0, PT, R81, RZ, PT ;  /* 0x000000ff5100720c */ /* 0x000fe20003f05270 */
[----:B------:R-:W-:Y:S01]  /*6d60*/  BSSY B0, `(.L_x_112) ;  /* 0x0000009000007945 */ /* 0x000fe20003800000 */
[----:B------:R-:W-:Y:S11]  /*6d70*/  ISETP.NE.AND P1, PT, R82, RZ, PT ;  /* 0x000000ff5200720c */ /* 0x000ff60003f25270 */
[----:B------:R-:W-:Y:S02]  /*6d80*/  @!UPT UIADD3 URZ, UPT, UPT, URZ, URZ, URZ ;  /* 0x000000fffffff290 */ /* 0x000fe4000fffe0ff */
[C---:B------:R-:W-:Y:S02]  /*6d90*/  @P1 IMAD R5, R80.reuse, 0x2000, R71 ;  /* 0x0000200050051824 */ /* 0x040fe400078e0247 */
[----:B------:R-:W-:Y:S01]  /*6da0*/  @P1 IMAD R4, R80, 0x2000, R78 ;  /* 0x0000200050041824 */ /* 0x000fe200078e024e */
[----:B------:R-:W-:Y:S06]  /*6db0*/  @P0 BRA `(.L_x_113) ;  /* 0x00000000000c0947 */ /* 0x000fec0003800000 */
[----:B-12---:R-:W-:Y:S04]  /*6dc0*/  SHF.L.U32 R0, R68, 0x1f, RZ ;  /* 0x0000001f44007819 */ /* 0x006fe800000006ff */
[----:B------:R-:W1:Y:S02]  /*6dd0*/  SYNCS.PHASECHK.TRANS64.TRYWAIT P0, [R3+URZ+0x70], R0 ;  /* 0x00007000030075a7 */ /* 0x000e6400080011ff */
[----:B-1----:R-:W-:Y:S05]  /*6de0*/  @!P0 BRA `(.L_x_114) ;  /* 0x0000002800d48947 */ /* 0x002fea0003800000 */
.L_x_113:
[----:B------:R-:W-:Y:S05]  /*6df0*/  BSYNC B0 ;  /* 0x0000000000007941 */ /* 0x000fea0003800000 */
.L_x_112:
[----:B------:R-:W-:Y:S11]  /*6e00*/  ISETP.NE.AND P0, PT, R82, RZ, PT ;  /* 0x000000ff5200720c */ /* 0x000ff60003f05270 */
[----:B------:R-:W-:Y:S02]  /*6e10*/  @!UPT UIADD3 URZ, UPT, UPT, URZ, URZ, URZ ;  /* 0x000000fffffff290 */ /* 0x000fe4000fffe0ff */
[----:B------:R4:W3:Y:S01]  /*6e20*/  @P0 LDS R34, [R5] ;  /* 0x0000000005220984 */ /* 0x0008e20000000800 */
[C---:B-12---:R-:W-:Y:S01]  /*6e30*/  @P0 IMAD R0, R80.reuse, 0x2000, R69 ;  /* 0x0000200050000824 */ /* 0x046fe200078e0245 */
[C---:B------:R-:W-:Y:S01]  /*6e40*/  @P0 LEA R3, R80.reuse, R74, 0xd ;  /* 0x0000004a50030211 */ /* 0x040fe200078e68ff */
[----:B------:R-:W-:Y:S01]  /*6e50*/  VIADD R80, R80, 0x1 ;  /* 0x0000000150507836 */ /* 0x000fe20000000000 */
[----:B------:R4:W1:Y:S04]  /*6e60*/  @P0 LDS R39, [R5+0x200] ;  /* 0x0002000005270984 */ /* 0x0008680000000800 */
[----:B------:R4:W2:Y:S04]  /*6e70*/  @P0 LDS R43, [R5+0x400] ;  /* 0x00040000052b0984 */ /* 0x0008a80000000800 */
[----:B------:R4:W1:Y:S04]  /*6e80*/  @P0 LDS R47, [R5+0x600] ;  /* 0x00060000052f0984 */ /* 0x0008680000000800 */
[----:B------:R4:W1:Y:S04]  /*6e90*/  @P0 LDS R36, [R4] ;  /* 0x0000000004240984 */ /* 0x0008680000000800 */
[----:B------:R4:W1:Y:S04]  /*6ea0*/  @P0 LDS R40, [R4+0x200] ;  /* 0x0002000004280984 */ /* 0x0008680000000800 */
[----:B------:R4:W1:Y:S04]  /*6eb0*/  @P0 LDS R44, [R4+0x400] ;  /* 0x00040000042c0984 */ /* 0x0008680000000800 */
        /* <DEDUP_REMOVED lines=8> */
[----:B--23--:R4:W1:Y:S02]  /*6f40*/  @P0 LDS R50, [R3+0x600] ;  /* 0x0006000003320984 */ /* 0x00c8640000000800 */
.L_x_111:
[----:B------:R-:W-:Y:S05]  /*6f50*/  BSYNC B1 ;  /* 0x0000000000017941 */ /* 0x000fea0003800000 */
.L_x_110:
[----:B-12-4-:R-:W-:Y:S05]  /*6f60*/  VIADD R0, R33, 0x10 ;  /* 0x0000001021007836 */ /* 0x016fea0000000000 */
[----:B------:R-:W-:Y:S04]  /*6f70*/  SHF.R.U32.HI R0, RZ, 0x15, R0 ;  /* 0x00000015ff007819 */ /* 0x000fe80000011600 */
[----:B------:R-:W-:Y:S11]  /*6f80*/  LOP3.LUT P0, RZ, R0, 0x3, R63, 0x48, !PT ;  /* 0x0000000300ff7812 */ /* 0x000ff6000780483f */
[----:B------:R-:W-:Y:S02]  /*6f90*/  @!UPT UIADD3 URZ, UPT, UPT, URZ, URZ, URZ ;  /* 0x000000fffffff290 */ /* 0x000fe4000fffe0ff */
[----:B------:R-:W-:Y:S05]  /*6fa0*/  @!P0 BRA `(.L_x_115) ;  /* 0x0000000000408947 */ /* 0x000fea0003800000 */
[----:B------:R-:W1:Y:S01]  /*6fb0*/  LDCU.64 UR8, c[0x4][0x70] ;  /* 0x01000e00ff0877ac */ /* 0x000e620008000a00 */
[----:B------:R-:W-:Y:S01]  /*6fc0*/  MOV R15, 0x0 ;  /* 0x00000000000f7802 */ /* 0x000fe20000000f00 */
[----:B------:R-:W-:Y:S02]  /*6fd0*/  HFMA2 R12, -RZ, RZ, 0, 5.9604644775390625e-08 ;  /* 0x00000001ff0c7431 */ /* 0x000fe400000001ff */
[----:B------:R-:W-:Y:S02]  /*6fe0*/  IMAD.MOV.U32 R8, RZ, RZ, 0x192 ;  /* 0x00000192ff087424 */ /* 0x000fe400078e00ff */
[----:B------:R-:W-:Y:S01]  /*6ff0*/  IMAD.MOV.U32 R13, RZ, RZ, RZ ;  /* 0x000000ffff0d7224 */ /* 0x000fe200078e00ff */
[----:B------:R-:W2:Y:S01]  /*7000*/  LDCU.64 UR6, c[0x4][0x78] ;  /* 0x01000f00ff0677ac */ /* 0x000ea20008000a00 */
[----:B------:R-:W4:Y:S01]  /*7010*/  LDC.64 R14, c[0x4][R15] ;  /* 0x010000000f0e7b82 */ /* 0x000f220000000a00 */
[----:B------:R-:W5:Y:S01]  /*7020*/  LDCU.64 UR4, c[0x4][0x10] ;  /* 0x01000200ff0477ac */ /* 0x000f620008000a00 */
[----:B-1----:R-:W-:Y:S01]  /*7030*/  MOV R5, UR9 ;  /* 0x0000000900057c02 */ /* 0x002fe20008000f00 */
[----:B------:R-:W-:Y:S01]  /*7040*/  IMAD.U32 R4, RZ, RZ, UR8 ;  /* 0x00000008ff047e24 */ /* 0x000fe2000f8e00ff */
[----:B--2---:R-:W-:Y:S01]  /*7050*/  MOV R7, UR7 ;  /* 0x0000000700077c02 */ /* 0x004fe20008000f00 */
[----:B------:R-:W-:Y:S01]  /*7060*/  IMAD.U32 R6, RZ, RZ, UR6 ;  /* 0x00000006ff067e24 */ /* 0x000fe2000f8e00ff */
[----:B-----5:R-:W-:Y:S01]  /*7070*/  MOV R11, UR5 ;  /* 0x00000005000b7c02 */ /* 0x020fe20008000f00 */
[----:B------:R-:W-:Y:S02]  /*7080*/  IMAD.U32 R10, RZ, RZ, UR4 ;  /* 0x00000004ff0a7e24 */ /* 0x000fe4000f8e00ff */
[----:B------:R-:W-:Y:S07]  /*7090*/  LEPC R20, `(.L_x_115) ;  /* 0x000000001014794e */ /* 0x000fee0000000000 */
[----:B---34-:R-:W-:Y:S05]  /*70a0*/  CALL.ABS.NOINC R14 ;  /* 0x000000000e007343 */ /* 0x018fea0003c00000 */
.L_x_115:
[----:B------:R-:W-:Y:S05]  /*70b0*/  WARPSYNC.ALL ;  /* 0x0000000000007948 */ /* 0x000fea0003800000 */
[----:B------:R-:W-:Y:S01]  /*70c0*/  R2UR UR4, R33 ;  /* 0x00000000210472ca */ /* 0x000fe200000e0000 */
[----:B------:R-:W-:Y:S01]  /*70d0*/  BSSY.RECONVERGENT B0, `(.L_x_116) ;  /* 0x000005b000007945 */ /* 0x000fe20003800200 */
[----:B------:R-:W-:Y:S02]  /*70e0*/  ISETP.NE.AND P6, PT, R77, RZ, PT ;  /* 0x000000ff4d00720c */ /* 0x000fe40003fc5270 */
[----:B------:R-:W-:Y:S02]  /*70f0*/  ISETP.NE.AND P0, PT, R72, RZ, PT ;  /* 0x000000ff4800720c */ /* 0x000fe40003f05270 */
[----:B------:R-:W-:Y:S02]  /*7100*/  MOV R3, UR51 ;  /* 0x0000003300037c02 */ /* 0x000fe40008000f00 */
[----:B------:R-:W-:Y:S05]  /*7110*/  MOV R0, UR37 ;  /* 0x0000002500007c02 */ /* 0x000fea0008000f00 */
[----:B------:R-:W1:Y:S02]  /*7120*/  LDTM.x16 R4, tmem[UR4+0x10] ;  /* 0x00001004000479ee */ /* 0x000e640008240000 */
[----:B------:R-:W-:Y:S02]  /*7130*/  @P6 LEA R3, R3, UR48, 0x3 ;  /* 0x0000003003036c11 */ /* 0x000fe4000f8e18ff */
[----:B------:R-:W-:Y:S02]  /*7140*/  @P6 SHF.L.U32 R20, R68, 0x1f, RZ ;  /* 0x0000001f44146819 */ /* 0x000fe400000006ff */
[----:B------:R-:W-:Y:S04]  /*7150*/  @P6 IADD3 R3, PT, PT, R3, 0x90, RZ ;  /* 0x0000009003036810 */ /* 0x000fe80007ffe0ff */
[----:B------:R-:W-:Y:S02]  /*7160*/  @P6 PRMT R0, R0, 0x654, R3 ;  /* 0x0000065400006816 */ /* 0x000fe40000000003 */
[----:B------:R-:W-:Y:S01]  /*7170*/  LEA R3, R80, UR48, 0x3 ;  /* 0x0000003050037c11 */ /* 0x000fe2000f8e18ff */
[C---:B-1----:R-:W-:Y:S01]  /*7180*/  FMUL R4, R32.reuse, R4 ;  /* 0x0000000420047220 */ /* 0x042fe20000400000 */
        /* <DEDUP_REMOVED lines=52> */
[----:B--2---:R-:W2:Y:S02]  /*74d0*/  FENCE.VIEW.ASYNC.S ;  /* 0x00000000000073c6 */ /* 0x004ea40000000000 */
[----:B--2---:R-:W-:Y:S06]  /*74e0*/  BAR.SYNC.DEFER_BLOCKING 0x1, 0x80 ;  /* 0x0042000000007b1d */ /* 0x004fec0000010000 */
[----:B------:R-:W-:Y:S05]  /*74f0*/  @P0 BRA `(.L_x_117) ;  /* 0x0000000000600947 */ /* 0x000fea0003800000 */
[----:B------:R-:W-:Y:S02]  /*7500*/  UIADD3 UR20, UP0, UPT, UR52, 0x880, URZ ;  /* 0x0000088034147890 */ /* 0x000fe4000ff1e0ff */
[----:B------:R-:W-:Y:S02]  /*7510*/  UIADD3 UR14, UPT, UPT, UR42, 0x10, URZ ;  /* 0x000000102a0e7890 */ /* 0x000fe4000fffe0ff */
[----:B------:R-:W-:Y:S02]  /*7520*/  UIADD3 UR12, UPT, UPT, UR48, 0x2200, URZ ;  /* 0x00002200300c7890 */ /* 0x000fe4000fffe0ff */
[----:B------:R-:W-:Y:S01]  /*7530*/  UIADD3.X UR21, UPT, UPT, URZ, UR53, URZ, UP0, !UPT ;  /* 0x00000035ff157290 */ /* 0x000fe200087fe4ff */
[----:B------:R-:W-:Y:S01]  /*7540*/  UMOV UR13, UR41 ;  /* 0x00000029000d7c82 */ /* 0x000fe20008000000 */
[----:B------:R-:W-:Y:S01]  /*7550*/  UMOV UR15, UR36 ;  /* 0x00000024000f7c82 */ /* 0x000fe20008000000 */
[----:B------:R-:W-:Y:S02]  /*7560*/  UIADD3 UR17, UPT, UPT, UR41, 0x20, URZ ;  /* 0x0000002029117890 */ /* 0x000fe4000fffe0ff */
[----:B------:R-:W-:Y:S01]  /*7570*/  UIADD3 UR16, UPT, UPT, UR48, 0x2a00, URZ ;  /* 0x00002a0030107890 */ /* 0x000fe2000fffe0ff */
[----:B------:R-:W-:Y:S03]  /*7580*/  UMOV UR19, UR36 ;  /* 0x0000002400137c82 */ /* 0x000fe60008000000 */
[----:B------:R2:W-:Y:S01]  /*7590*/  UTMASTG.3D [UR12], [UR20] ;  /* 0x0000000c140073b5 */ /* 0x0005e20008010000 */
[----:B------:R-:W-:Y:S01]  /*75a0*/  UMOV UR18, UR14 ;  /* 0x0000000e00127c82 */ /* 0x000fe20008000000 */
[----:B------:R-:W-:Y:S02]  /*75b0*/  UIADD3 UR9, UPT, UPT, UR41, 0x40, URZ ;  /* 0x0000004029097890 */ /* 0x000fe4000fffe0ff */
[----:B------:R-:W-:Y:S01]  /*75c0*/  UIADD3 UR8, UPT, UPT, UR48, 0x3200, URZ ;  /* 0x0000320030087890 */ /* 0x000fe2000fffe0ff */
[----:B------:R-:W-:Y:S01]  /*75d0*/  UMOV UR11, UR36 ;  /* 0x00000024000b7c82 */ /* 0x000fe20008000000 */
[----:B------:R-:W-:Y:S01]  /*75e0*/  UMOV UR10, UR14 ;  /* 0x0000000e000a7c82 */ /* 0x000fe20008000000 */
[----:B------:R2:W-:Y:S01]  /*75f0*/  UTMASTG.3D [UR16], [UR20] ;  /* 0x00000010140073b5 */ /* 0x0005e20008010000 */
[----:B------:R-:W-:Y:S02]  /*7600*/  UIADD3 UR5, UPT, UPT, UR41, 0x60, URZ ;  /* 0x0000006029057890 */ /* 0x000fe4000fffe0ff */
[----:B------:R-:W-:Y:S01]  /*7610*/  UIADD3 UR4, UPT, UPT, UR48, 0x3a00, URZ ;  /* 0x00003a0030047890 */ /* 0x000fe2000fffe0ff */
[----:B------:R-:W-:Y:S01]  /*7620*/  UMOV UR7, UR36 ;  /* 0x0000002400077c82 */ /* 0x000fe20008000000 */
[----:B------:R-:W-:Y:S01]  /*7630*/  UMOV UR6, UR14 ;  /* 0x0000000e00067c82 */ /* 0x000fe20008000000 */
[----:B------:R2:W-:Y:S06]  /*7640*/  UTMASTG.3D [UR8], [UR20] ;  /* 0x00000008140073b5 */ /* 0x0005ec0008010000 */
[----:B------:R2:W-:Y:S01]  /*7650*/  UTMASTG.3D [UR4], [UR20] ;  /* 0x00000004140073b5 */ /* 0x0005e20008010000 */
[----:B------:R0:W-:Y:S01]  /*7660*/  UTMACMDFLUSH ;  /* 0x00000000000079b7 */ /* 0x0001e20000000000 */
[----:B--2---:R-:W-:Y:S04]  /*7670*/  DEPBAR.LE SB0, 0x1 ;  /* 0x000080400000791a */ /* 0x004fe80000000000 */
.L_x_117:
[----:B------:R-:W-:Y:S05]  /*7680*/  BSYNC.RECONVERGENT B0 ;  /* 0x0000000000007941 */ /* 0x000fea0003800200 */
.L_x_116:
[----:B------:R-:W-:Y:S01]  /*7690*/  BAR.SYNC.DEFER_BLOCKING 0x1, 0x80 ;  /* 0x0042000000007b1d */ /* 0x000fe20000010000 */
[----:B------:R-:W-:Y:S04]  /*76a0*/  UIADD3 UR40, UPT, UPT, UR51, 0x1, URZ ;  /* 0x0000000133287890 */ /* 0x000fe8000fffe0ff */
[----:B------:R-:W-:Y:S04]  /*76b0*/  UISETP.NE.AND UP0, UPT, UR40, 0x4, UPT ;  /* 0x000000042800788c */ /* 0x000fe8000bf05270 */
[----:B------:R-:W-:Y:S01]  /*76c0*/  USEL UR40, UR40, URZ, UP0 ;  /* 0x000000ff28287287 */ /* 0x000fe20008000000 */
[----:B------:R2:W-:Y:S01]  /*76d0*/  @P6 SYNCS.ARRIVE.TRANS64.RED.A1T0 RZ, [R0+URZ], RZ ;  /* 0x000000ff00ff69a7 */ /* 0x0005e200081004ff */
[----:B------:R-:W-:Y:S01]  /*76e0*/  BSSY B1, `(.L_x_118) ;  /* 0x0000024000017945 */ /* 0x000fe20003800000 */
[----:B------:R-:W4:Y:S02]  /*76f0*/  @P6 SYNCS.PHASECHK.TRANS64.TRYWAIT P0, [R3+URZ+0x70], R20 ;  /* 0x00007014030065a7 */ /* 0x000f2400080011ff */
[----:B----4-:R-:W-:Y:S01]  /*7700*/  @P6 SEL R81, RZ, 0x1, !P0 ;  /* 0x00000001ff516807 */ /* 0x010fe20004000000 */
[----:B--2---:R-:W-:Y:S06]  /*7710*/  @!P6 BRA `(.L_x_119) ;  /* 0x000000000080e947 */ /* 0x004fec0003800000 */
[----:B------:R-:W-:Y:S01]  /*7720*/  ISETP.NE.AND P0, PT, R81, RZ, PT ;  /* 0x000000ff5100720c */ /* 0x000fe20003f05270 */
[----:B------:R-:W-:Y:S01]  /*7730*/  BSSY B0, `(.L_x_120) ;  /* 0x0000009000007945 */ /* 0x000fe20003800000 */
[----:B------:R-:W-:Y:S11]  /*7740*/  ISETP.NE.AND P1, PT, R82, RZ, PT ;  /* 0x000000ff5200720c */ /* 0x000ff60003f25270 */
[----:B------:R-:W-:Y:S02]  /*7750*/  @!UPT UIADD3 URZ, UPT, UPT, URZ, URZ, URZ ;  /* 0x000000fffffff290 */ /* 0x000fe4000fffe0ff */
[C---:B-1----:R-:W-:Y:S02]  /*7760*/  @P1 IMAD R4, R80.reuse, 0x2000, R71 ;  /* 0x0000200050041824 */ /* 0x042fe400078e0247 */
[----:B------:R-:W-:Y:S01]  /*7770*/  @P1 IMAD R0, R80, 0x2000, R78 ;  /* 0x0000200050001824 */ /* 0x000fe200078e024e */
[----:B------:R-:W-:Y:S06]  /*7780*/  @P0 BRA `(.L_x_121) ;  /* 0x00000000000c0947 */ /* 0x000fec0003800000 */
[----:B------:R-:W-:Y:S04]  /*7790*/  SHF.L.U32 R6, R68, 0x1f, RZ ;  /* 0x0000001f44067819 */ /* 0x000fe800000006ff */
[----:B------:R-:W1:Y:S02]  /*77a0*/  SYNCS.PHASECHK.TRANS64.TRYWAIT P0, [R3+URZ+0x70], R6 ;  /* 0x00007006030075a7 */ /* 0x000e6400080011ff */
[----:B-1----:R-:W-:Y:S05]  /*77b0*/  @!P0 BRA `(.L_x_122) ;  /* 0x0000002000748947 */ /* 0x002fea0003800000 */
.L_x_121:
[----:B------:R-:W-:Y:S05]  /*77c0*/  BSYNC B0 ;  /* 0x0000000000007941 */ /* 0x000fea0003800000 */
.L_x_120:
[----:B------:R-:W-:Y:S11]  /*77d0*/  ISETP.NE.AND P0, PT, R82, RZ, PT ;  /* 0x000000ff5200720c */ /* 0x000ff60003f05270 */
[----:B------:R-:W-:Y:S02]  /*77e0*/  @!UPT UIADD3 URZ, UPT, UPT, URZ, URZ, URZ ;  /* 0x000000fffffff290 */ /* 0x000fe4000fffe0ff */
[----:B------:R2:W4:Y:S01]  /*77f0*/  @P0 LDS R34, [R4] ;  /* 0x0000000004220984 */ /* 0x0005220000000800 */
[C---:B-1----:R-:W-:Y:S01]  /*7800*/  @P0 IMAD R3, R80.reuse, 0x2000, R69 ;  /* 0x0000200050030824 */ /* 0x042fe200078e0245 */
[C---:B------:R-:W-:Y:S01]  /*7810*/  @P0 LEA R5, R80.reuse, R74, 0xd ;  /* 0x0000004a50050211 */ /* 0x040fe200078e68ff */
[----:B------:R-:W-:Y:S01]  /*7820*/  VIADD R80, R80, 0x1 ;  /* 0x0000000150507836 */ /* 0x000fe20000000000 */
        /* <DEDUP_REMOVED lines=14> */
[----:B----4-:R2:W1:Y:S02]  /*7910*/  @P0 LDS R50, [R5+0x600] ;  /* 0x0006000005320984 */ /* 0x0104640000000800 */
.L_x_119:
[----:B------:R-:W-:Y:S05]  /*7920*/  BSYNC B1 ;  /* 0x0000000000017941 */ /* 0x000fea0003800000 */
.L_x_118:
[----:B--2---:R-:W-:Y:S05]  /*7930*/  VIADD R0, R33, 0x20 ;  /* 0x0000002021007836 */ /* 0x004fea0000000000 */
[----:B------:R-:W-:Y:S04]  /*7940*/  SHF.R.U32.HI R0, RZ, 0x15, R0 ;  /* 0x00000015ff007819 */ /* 0x000fe80000011600 */
[----:B------:R-:W-:Y:S11]  /*7950*/  LOP3.LUT P0, RZ, R0, 0x3, R63, 0x48, !PT ;  /* 0x0000000300ff7812 */ /* 0x000ff6000780483f */
[----:B------:R-:W-:Y:S02]  /*7960*/  @!UPT UIADD3 URZ, UPT, UPT, URZ, URZ, URZ ;  /* 0x000000fffffff290 */ /* 0x000fe4000fffe0ff */
[----:B------:R-:W-:Y:S05]  /*7970*/  @!P0 BRA `(.L_x_123) ;  /* 0x0000000000408947 */ /* 0x000fea0003800000 */
[----:B------:R-:W2:Y:S01]  /*7980*/  LDCU.64 UR8, c[0x4][0x70] ;  /* 0x01000e00ff0877ac */ /* 0x000ea20008000a00 */
[----:B-1----:R-:W-:Y:S01]  /*7990*/  MOV R15, 0x0 ;  /* 0x00000000000f7802 */ /* 0x002fe20000000f00 */
[----:B------:R-:W-:Y:S02]  /*79a0*/  HFMA2 R12, -RZ, RZ, 0, 5.9604644775390625e-08 ;  /* 0x00000001ff0c7431 */ /* 0x000fe400000001ff */
[----:B------:R-:W-:Y:S02]  /*79b0*/  IMAD.MOV.U32 R8, RZ, RZ, 0x192 ;  /* 0x00000192ff087424 */ /* 0x000fe400078e00ff */
[----:B------:R-:W-:Y:S01]  /*79c0*/  IMAD.MOV.U32 R13, RZ, RZ, RZ ;  /* 0x000000ffff0d7224 */ /* 0x000fe200078e00ff */
[----:B------:R-:W1:Y:S01]  /*79d0*/  LDCU.64 UR6, c[0x4][0x78] ;  /* 0x01000f00ff0677ac */ /* 0x000e620008000a00 */
[----:B------:R-:W4:Y:S01]  /*79e0*/  LDC.64 R14, c[0x4][R15] ;  /* 0x010000000f0e7b82 */ /* 0x000f220000000a00 */
[----:B------:R-:W5:Y:S01]  /*79f0*/  LDCU.64 UR4, c[0x4][0x10] ;  /* 0x01000200ff0477ac */ /* 0x000f620008000a00 */
[----:B--2---:R-:W-:Y:S01]  /*7a00*/  MOV R5, UR9 ;  /* 0x0000000900057c02 */ /* 0x004fe20008000f00 */
[----:B------:R-:W-:Y:S01]  /*7a10*/  IMAD.U32 R4, RZ, RZ, UR8 ;  /* 0x00000008ff047e24 */ /* 0x000fe2000f8e00ff */
[----:B-1----:R-:W-:Y:S01]  /*7a20*/  MOV R7, UR7 ;  /* 0x0000000700077c02 */ /* 0x002fe20008000f00 */
[----:B------:R-:W-:Y:S01]  /*7a30*/  IMAD.U32 R6, RZ, RZ, UR6 ;  /* 0x00000006ff067e24 */ /* 0x000fe2000f8e00ff */
[----:B-----5:R-:W-:Y:S01]  /*7a40*/  MOV R11, UR5 ;  /* 0x00000005000b7c02 */ /* 0x020fe20008000f00 */
[----:B------:R-:W-:Y:S02]  /*7a50*/  IMAD.U32 R10, RZ, RZ, UR4 ;  /* 0x00000004ff0a7e24 */ /* 0x000fe4000f8e00ff */
[----:B------:R-:W-:Y:S07]  /*7a60*/  LEPC R20, `(.L_x_123) ;  /* 0x000000001014794e */ /* 0x000fee0000000000 */
[----:B---34-:R-:W-:Y:S05]  /*7a70*/  CALL.ABS.NOINC R14 ;  /* 0x000000000e007343 */ /* 0x018fea0003c00000 */
.L_x_123:
[----:B------:R-:W-:Y:S05]  /*7a80*/  WARPSYNC.ALL ;  /* 0x0000000000007948 */ /* 0x000fea0003800000 */
[----:B------:R-:W-:Y:S01]  /*7a90*/  R2UR UR4, R33 ;  /* 0x00000000210472ca */ /* 0x000fe200000e0000 */
[----:B------:R-:W-:Y:S01]  /*7aa0*/  BSSY.RECONVERGENT B0, `(.L_x_124) ;  /* 0x000005b000007945 */ /* 0x000fe20003800200 */
[----:B------:R-:W-:Y:S02]  /*7ab0*/  ISETP.NE.AND P6, PT, R77, RZ, PT ;  /* 0x000000ff4d00720c */ /* 0x000fe40003fc5270 */
[----:B------:R-:W-:Y:S02]  /*7ac0*/  ISETP.NE.AND P0, PT, R72, RZ, PT ;  /* 0x000000ff4800720c */ /* 0x000fe40003f05270 */
[----:B------:R-:W-:Y:S02]  /*7ad0*/  MOV R3, UR40 ;  /* 0x0000002800037c02 */ /* 0x000fe40008000f00 */
[----:B------:R-:W-:Y:S02]  /*7ae0*/  MOV R0, UR37 ;  /* 0x0000002500007c02 */ /* 0x000fe40008000f00 */
[----:B------:R-:W-:Y:S03]  /*7af0*/  LEA R20, R80, UR48, 0x3 ;  /* 0x0000003050147c11 */ /* 0x000fe6000f8e18ff */
[----:B-1----:R-:W1:Y:S02]  /*7b00*/  LDTM.x16 R4, tmem[UR4+0x20] ;  /* 0x00002004000479ee */ /* 0x002e640008240000 */
[----:B------:R-:W-:Y:S04]  /*7b10*/  @P6 LEA R3, R3, UR48, 0x3 ;  /* 0x0000003003036c11 */ /* 0x000fe8000f8e18ff */
[----:B------:R-:W-:Y:S04]  /*7b20*/  @P6 IADD3 R3, PT, PT, R3, 0x90, RZ ;  /* 0x0000009003036810 */ /* 0x000fe80007ffe0ff */
[----:B------:R-:W-:Y:S02]  /*7b30*/  @P6 PRMT R0, R0, 0x654, R3 ;  /* 0x0000065400006816 */ /* 0x000fe40000000003 */
[----:B------:R-:W-:Y:S01]  /*7b40*/  @P6 SHF.L.U32 R3, R68, 0x1f, RZ ;  /* 0x0000001f44036819 */ /* 0x000fe200000006ff */
        /* <DEDUP_REMOVED lines=80> */
.L_x_125:
[----:B------:R-:W-:Y:S05]  /*8050*/  BSYNC.RECONVERGENT B0 ;  /* 0x0000000000007941 */ /* 0x000fea0003800200 */
.L_x_124:
        /* <DEDUP_REMOVED lines=19> */
.L_x_129:
[----:B------:R-:W-:Y:S05]  /*8190*/  BSYNC B0 ;  /* 0x0000000000007941 */ /* 0x000fea0003800000 */
.L_x_128:
[----:B------:R-:W-:Y:S11]  /*81a0*/  ISETP.NE.AND P0, PT, R82, RZ, PT ;  /* 0x000000ff5200720c */ /* 0x000ff60003f05270 */
[----:B------:R-:W-:Y:S02]  /*81b0*/  @!UPT UIADD3 URZ, UPT, UPT, URZ, URZ, URZ ;  /* 0x000000fffffff290 */ /* 0x000fe4000fffe0ff */
[----:B------:R2:W4:Y:S01]  /*81c0*/  @P0 LDS R34, [R4] ;  /* 0x0000000004220984 */ /* 0x0005220000000800 */
[C---:B-1----:R-:W-:Y:S01]  /*81d0*/  @P0 IMAD R3, R80.reuse, 0x2000, R69 ;  /* 0x0000200050030824 */ /* 0x042fe200078e0245 */
[----:B------:R-:W-:Y:S02]  /*81e0*/  @P0 LEA R80, R80, R74, 0xd ;  /* 0x0000004a50500211 */ /* 0x000fe400078e68ff */
        /* <DEDUP_REMOVED lines=15> */
.L_x_127:
[----:B------:R-:W-:Y:S05]  /*82e0*/  BSYNC B1 ;  /* 0x0000000000017941 */ /* 0x000fea0003800000 */
.L_x_126:
        /* <DEDUP_REMOVED lines=21> */
.L_x_131:
[----:B------:R-:W-:Y:S01]  /*8440*/  ISETP.NE.AND P0, PT, R72, RZ, PT ;  /* 0x000000ff4800720c */ /* 0x000fe20003f05270 */
[----:B------:R-:W-:Y:S05]  /*8450*/  WARPSYNC.ALL ;  /* 0x0000000000007948 */ /* 0x000fea0003800000 */
[----:B------:R-:W-:Y:S01]  /*8460*/  R2UR UR4, R33 ;  /* 0x00000000210472ca */ /* 0x000fe200000e0000 */
[----:B------:R-:W-:Y:S01]  /*8470*/  BSSY.RECONVERGENT B0, `(.L_x_132) ;  /* 0x0000056000007945 */ /* 0x000fe20003800200 */
[----:B------:R-:W-:Y:S04]  /*8480*/  IADD3 R0, PT, PT, R79, 0xf0, RZ ;  /* 0x000000f04f007810 */ /* 0x000fe80007ffe0ff */
[----:B------:R-:W-:Y:S07]  /*8490*/  LOP3.LUT R0, R0, 0xfefffff8, RZ, 0xc0, !PT ;  /* 0xfefffff800007812 */ /* 0x000fee00078ec0ff */
[----:B-1----:R-:W1:Y:S01]  /*84a0*/  LDTM.x16 R4, tmem[UR4+0x30] ;  /* 0x00003004000479ee */ /* 0x002e620008240000 */
[----:B------:R-:W-:Y:S01]  /*84b0*/  NOP ;  /* 0x0000000000007918 */ /* 0x000fe20000000000 */
[----:B-1----:R1:W-:Y:S01]  /*84c0*/  SYNCS.ARRIVE.TRANS64.RED.A1T0 RZ, [R0+URZ], RZ ;  /* 0x000000ff00ff79a7 */ /* 0x0023e200081004ff */
[C---:B------:R-:W-:Y:S01]  /*84d0*/  FMUL R4, R32.reuse, R4 ;  /* 0x0000000420047220 */ /* 0x040fe20000400000 */
        /* <DEDUP_REMOVED lines=79> */
.L_x_133:
[----:B------:R-:W-:Y:S05]  /*89d0*/  BSYNC.RECONVERGENT B0 ;  /* 0x0000000000007941 */ /* 0x000fea0003800200 */
.L_x_132:
[----:B------:R-:W-:Y:S01]  /*89e0*/  BAR.SYNC.DEFER_BLOCKING 0x1, 0x80 ;  /* 0x0042000000007b1d */ /* 0x000fe20000010000 */
[----:B------:R-:W-:Y:S01]  /*89f0*/  UISETP.NE.AND UP0, UPT, UR49, -0x4, UPT ;  /* 0xfffffffc3100788c */ /* 0x000fe2000bf05270 */
[----:B-1----:R-:W-:Y:S08]  /*8a00*/  IADD3 R0, PT, PT, R30, 0x1, RZ ;  /* 0x000000011e007810 */ /* 0x002ff00007ffe0ff */
[----:B------:R-:W-:Y:S05]  /*8a10*/  BRA.U !UP0, `(.L_x_134) ;  /* 0x0000000108287547 */ /* 0x000fea000b800000 */
[----:B------:R-:W-:Y:S01]  /*8a20*/  ISETP.NE.AND P0, PT, R77, RZ, PT ;  /* 0x000000ff4d00720c */ /* 0x000fe20003f05270 */
[----:B------:R-:W-:Y:S01]  /*8a30*/  IMAD.U32 R4, RZ, RZ, UR51 ;  /* 0x00000033ff047e24 */ /* 0x000fe2000f8e00ff */
[----:B------:R-:W-:Y:S01]  /*8a40*/  UIADD3 UR51, UPT, UPT, UR51, 0x1, URZ ;  /* 0x0000000133337890 */ /* 0x000fe2000fffe0ff */
[----:B------:R-:W-:Y:S03]  /*8a50*/  IMAD.U32 R3, RZ, RZ, UR37 ;  /* 0x00000025ff037e24 */ /* 0x000fe6000f8e00ff */
[----:B------:R-:W-:Y:S04]  /*8a60*/  UISETP.NE.AND UP0, UPT, UR51, 0x4, UPT ;  /* 0x000000043300788c */ /* 0x000fe8000bf05270 */
[----:B------:R-:W-:Y:S03]  /*8a70*/  USEL UR51, UR51, URZ, UP0 ;  /* 0x000000ff33337287 */ /* 0x000fe60008000000 */
[----:B------:R-:W-:Y:S05]  /*8a80*/  @P0 LEA R4, R4, UR48, 0x3 ;  /* 0x0000003004040c11 */ /* 0x000fea000f8e18ff */
[----:B------:R-:W-:Y:S05]  /*8a90*/  @P0 VIADD R4, R4, 0x90 ;  /* 0x0000009004040836 */ /* 0x000fea0000000000 */
[----:B------:R-:W-:Y:S04]  /*8aa0*/  @P0 PRMT R3, R3, 0x654, R4 ;  /* 0x0000065403030816 */ /* 0x000fe80000000004 */
[----:B------:R1:W-:Y:S03]  /*8ab0*/  @P0 SYNCS.ARRIVE.TRANS64.RED.A1T0 RZ, [R3+URZ], RZ ;  /* 0x000000ff03ff09a7 */ /* 0x0003e600081004ff */
.L_x_134:
[----:B------:R-:W-:Y:S01]  /*8ac0*/  ISETP.NE.AND P2, PT, R73, RZ, PT ;  /* 0x000000ff4900720c */ /* 0x000fe20003f45270 */
[----:B------:R-:W-:Y:S01]  /*8ad0*/  UIADD3 UR49, UPT, UPT, UR49, 0x4, URZ ;  /* 0x0000000431317890 */ /* 0x000fe2000fffe0ff */
[----:B------:R-:W-:Y:S01]  /*8ae0*/  ISETP.NE.AND P0, PT, R76, 0x2, PT ;  /* 0x000000024c00780c */ /* 0x000fe20003f05270 */
[----:B------:R-:W-:Y:S01]  /*8af0*/  IMAD.IADD R20, R27, 0x1, R51 ;  /* 0x000000011b147824 */ /* 0x000fe200078e0233 */
[----:B------:R-:W-:Y:S01]  /*8b00*/  ISETP.NE.AND P1, PT, R0, 0x2, PT ;  /* 0x000000020000780c */ /* 0x000fe20003f25270 */
[----:B------:R-:W-:Y:S01]  /*8b10*/  IMAD.IADD R21, R29, 0x1, R58 ;  /* 0x000000011d157824 */ /* 0x000fe200078e023a */
[----:B-1----:R-:W-:Y:S02]  /*8b20*/  SEL R3, RZ, 0x1, P0 ;  /* 0x00000001ff037807 */ /* 0x002fe40000000000 */
[----:B------:R-:W-:Y:S02]  /*8b30*/  SEL R4, RZ, 0x1, P1 ;  /* 0x00000001ff047807 */ /* 0x000fe40000800000 */
[----:B------:R-:W-:Y:S02]  /*8b40*/  LOP3.LUT R66, R66, R3, RZ, 0x3c, !PT ;  /* 0x0000000342427212 */ /* 0x000fe400078e3cff */
[----:B------:R-:W-:Y:S02]  /*8b50*/  LOP3.LUT R67, R67, R4, RZ, 0x3c, !PT ;  /* 0x0000000443437212 */ /* 0x000fe400078e3cff */
[----:B------:R-:W-:Y:S02]  /*8b60*/  @P2 R2UR UR36, R65 ;  /* 0x00000000412422ca */ /* 0x000fe400000e0000 */
[----:B------:R-:W-:Y:S02]  /*8b70*/  SEL R76, R76, RZ, P0 ;  /* 0x000000ff4c4c7207 */ /* 0x000fe40000000000 */
[----:B------:R-:W-:Y:S01]  /*8b80*/  SEL R30, R0, RZ, P1 ;  /* 0x000000ff001e7207 */ /* 0x000fe20000800000 */
[----:B------:R-:W-:Y:S10]  /*8b90*/  @P2 BRA `(.L_x_135) ;  /* 0xffffffc800d82947 */ /* 0x000ff4000383ffff */
[----:B------:R-:W-:-:S09]  /*8ba0*/  UISETP.NE.AND UP0, UPT, UR50, URZ, UPT ;  /* 0x000000ff3200728c */ /* 0x000fd2000bf05270 */
[----:B------:R-:W-:Y:S05]  /*8bb0*/  BRA.U !UP0, `(.L_x_136) ;  /* 0x0000000108487547 */ /* 0x000fea000b800000 */
[----:B------:R-:W1:Y:S02]  /*8bc0*/  LDCU.64 UR4, c[0x0][0xa90] ;  /* 0x00015200ff0477ac */ /* 0x000e640008000a00 */
[----:B-1----:R-:W-:-:S04]  /*8bd0*/  UISETP.NE.U32.AND UP0, UPT, UR4, URZ, UPT ;  /* 0x000000ff0400728c */ /* 0x002fc8000bf05070 */
[----:B------:R-:W-:-:S09]  /*8be0*/  UISETP.NE.AND.EX UP0, UPT, UR5, URZ, UPT, UP0 ;  /* 0x000000ff0500728c */ /* 0x000fd2000bf05300 */
[----:B------:R-:W-:Y:S05]  /*8bf0*/  BRA.U UP0, `(.L_x_137) ;  /* 0x00000001000c7547 */ /* 0x000fea000b800000 */
[----:B------:R-:W-:-:S13]  /*8c00*/  FSETP.NEU.AND P0, PT, R35, RZ, PT ;  /* 0x000000ff2300720b */ /* 0x000fda0003f0d000 */
[----:B------:R-:W-:Y:S05]  /*8c10*/  @!P0 EXIT ;  /* 0x000000000000894d */ /* 0x000fea0003800000 */
[----:B------:R-:W-:Y:S05]  /*8c20*/  BRA `(.L_x_136) ;  /* 0x00000000002c7947 */ /* 0x000fea0003800000 */
.L_x_137:
[----:B------:R-:W-:Y:S01]  /*8c30*/  ISETP.NE.AND P0, PT, R75, RZ, PT ;  /* 0x000000ff4b00720c */ /* 0x000fe20003f05270 */
[----:B------:R-:W-:-:S12]  /*8c40*/  BSSY.RECONVERGENT B0, `(.L_x_136) ;  /* 0x0000009000007945 */ /* 0x000fd80003800200 */
[----:B------:R-:W-:Y:S05]  /*8c50*/  @P0 BRA `(.L_x_138) ;  /* 0x0000000000140947 */ /* 0x000fea0003800000 */
[----:B------:R-:W1:Y:S02]  /*8c60*/  LDCU.64 UR4, c[0x0][0xa88] ;  /* 0x00015100ff0477ac */ /* 0x000e640008000a00 */
[----:B-1----:R-:W-:-:S04]  /*8c70*/  ISETP.NE.U32.AND P0, PT, RZ, UR4, PT ;  /* 0x00000004ff007c0c */ /* 0x002fc8000bf05070 */
[----:B------:R-:W-:-:S13]  /*8c80*/  ISETP.NE.AND.EX P0, PT, RZ, UR5, PT, P0 ;  /* 0x00000005ff007c0c */ /* 0x000fda000bf05300 */
[----:B------:R-:W-:Y:S05]  /*8c90*/  @!P0 EXIT ;  /* 0x000000000000894d */ /* 0x000fea0003800000 */
[----:B------:R-:W-:Y:S05]  /*8ca0*/  BRA `(.L_x_139) ;  /* 0x0000000000087947 */ /* 0x000fea0003800000 */
.L_x_138:
[----:B------:R-:W-:-:S13]  /*8cb0*/  FSETP.NEU.AND P0, PT, R35, RZ, PT ;  /* 0x000000ff2300720b */ /* 0x000fda0003f0d000 */
[----:B------:R-:W-:Y:S05]  /*8cc0*/  @!P0 EXIT ;  /* 0x000000000000894d */ /* 0x000fea0003800000 */
.L_x_139:
[----:B------:R-:W-:Y:S05]  /*8cd0*/  BSYNC.RECONVERGENT B0 ;  /* 0x0000000000007941 */ /* 0x000fea0003800200 */
.L_x_136:
[----:B------:R-:W-:Y:S01]  /*8ce0*/  ULEA UR4, UR51, UR48, 0x3 ;  /* 0x0000003033047291 */ /* 0x000fe2000f8e18ff */
[----:B------:R-:W-:-:S04]  /*8cf0*/  DEPBAR.LE SB0, 0x0 ;  /* 0x000080000000791a */ /* 0x000fc80000000000 */
[----:B------:R-:W-:-:S04]  /*8d00*/  UIADD3 UR4, UPT, UPT, UR4, 0x90, URZ ;  /* 0x0000009004047890 */ /* 0x000fc8000fffe0ff */
[----:B------:R-:W-:-:S09]  /*8d10*/  UPRMT UR4, UR37, 0x654, UR4 ;  /* 0x0000065425047896 */ /* 0x000fd20008000004 */
[----:B------:R-:W-:Y:S01]  /*8d20*/  SYNCS.ARRIVE.TRANS64.RED.A1T0 RZ, [UR4], RZ ;  /* 0x000000ffffff79a7 */ /* 0x000fe20008100404 */
[----:B------:R-:W-:Y:S05]  /*8d30*/  EXIT ;  /* 0x000000000000794d */ /* 0x000fea0003800000 */
.L_x_24:
[----:B--2---:R2:W1:Y:S02]  /*8d40*/  SYNCS.PHASECHK.TRANS64.TRYWAIT P0, [R5+URZ+0x110], R4 ;  /* 0x00011004050075a7 */ /* 0x00446400080011ff */
[----:B-1----:R-:W-:Y:S05]  /*8d50*/  @!P0 NANOSLEEP.SYNCS 0x989680 ;  /* 0x009896800000895d */ /* 0x002fea0003900000 */
[----:B------:R-:W1:Y:S02]  /*8d60*/  @!P0 SYNCS.PHASECHK.TRANS64 P0, [R5+URZ+0x110], R4 ;  /* 0x00011004050085a7 */ /* 0x000e6400080010ff */
[----:B-1----:R-:W-:Y:S05]  /*8d70*/  @!P0 BRA `(.L_x_24) ;  /* 0xfffffffc00f08947 */ /* 0x002fea000383ffff */
[----:B------:R-:W-:Y:S05]  /*8d80*/  BRA `(.L_x_140) ;  /* 0xffffff8800847947 */ /* 0x000fea000383ffff */
.L_x_27:
[----:B------:R-:W-:-:S07]  /*8d90*/  MOV R4, UR9 ;  /* 0x0000000900047c02 */ /* 0x000fce0008000f00 */
.L_x_141:
[----:B-1----:R1:W2:Y:S02]  /*8da0*/  SYNCS.PHASECHK.TRANS64.TRYWAIT P0, [R4+URZ+0x38], R7 ;  /* 0x00003807040075a7 */ /* 0x0022a400080011ff */
[----:B--2---:R-:W-:Y:S05]  /*8db0*/  @!P0 NANOSLEEP.SYNCS 0x989680 ;  /* 0x009896800000895d */ /* 0x004fea0003900000 */
[----:B------:R-:W2:Y:S02]  /*8dc0*/  @!P0 SYNCS.PHASECHK.TRANS64 P0, [R4+URZ+0x38], R7 ;  /* 0x00003807040085a7 */ /* 0x000ea400080010ff */
[----:B--2---:R-:W-:Y:S05]  /*8dd0*/  @!P0 BRA `(.L_x_141) ;  /* 0xfffffffc00f08947 */ /* 0x004fea000383ffff */
[----:B------:R-:W-:Y:S05]  /*8de0*/  BRA `(.L_x_26) ;  /* 0xffffff8800f87947 */ /* 0x000fea000383ffff */
.L_x_29:
[----:B-1----:R1:W2:Y:S02]  /*8df0*/  SYNCS.PHASECHK.TRANS64.TRYWAIT P0, [R8+URZ+0xc0], R5 ;  /* 0x0000c005080075a7 */ /* 0x0022a400080011ff */
[----:B--2---:R-:W-:Y:S05]  /*8e00*/  @!P0 NANOSLEEP.SYNCS 0x989680 ;  /* 0x009896800000895d */ /* 0x004fea0003900000 */
[----:B------:R-:W2:Y:S02]  /*8e10*/  @!P0 SYNCS.PHASECHK.TRANS64 P0, [R8+URZ+0xc0], R5 ;  /* 0x0000c005080085a7 */ /* 0x000ea400080010ff */
[----:B--2---:R-:W-:Y:S05]  /*8e20*/  @!P0 BRA `(.L_x_29) ;  /* 0xfffffffc00f08947 */ /* 0x004fea000383ffff */
[----:B------:R-:W-:Y:S05]  /*8e30*/  BRA `(.L_x_142) ;  /* 0xffffff8c00947947 */ /* 0x000fea000383ffff */
.L_x_33:
[----:B----4-:R-:W-:-:S07]  /*8e40*/  MOV R0, UR4 ;  /* 0x0000000400007c02 */ /* 0x010fce0008000f00 */
.L_x_143:
[----:B-1----:R1:W2:Y:S02]  /*8e50*/  SYNCS.PHASECHK.TRANS64.TRYWAIT P0, [R0+URZ], R3 ;  /* 0x00000003000075a7 */ /* 0x0022a400080011ff */
[----:B--2---:R-:W-:Y:S05]  /*8e60*/  @!P0 NANOSLEEP.SYNCS 0x989680 ;  /* 0x009896800000895d */ /* 0x004fea0003900000 */
[----:B------:R-:W2:Y:S02]  /*8e70*/  @!P0 SYNCS.PHASECHK.TRANS64 P0, [R0+URZ], R3 ;  /* 0x00000003000085a7 */ /* 0x000ea400080010ff */
[----:B--2---:R-:W-:Y:S05]  /*8e80*/  @!P0 BRA `(.L_x_143) ;  /* 0xfffffffc00f08947 */ /* 0x004fea000383ffff */
[----:B------:R-:W-:Y:S05]  /*8e90*/  BRA `(.L_x_144) ;  /* 0xffffff9400047947 */ /* 0x000fea000383ffff */
.L_x_34:
[----:B----4-:R-:W-:-:S07]  /*8ea0*/  MOV R0, UR4 ;  /* 0x0000000400007c02 */ /* 0x010fce0008000f00 */
.L_x_145:
[----:B-1----:R1:W2:Y:S02]  /*8eb0*/  SYNCS.PHASECHK.TRANS64.TRYWAIT P0, [R0+URZ], R3 ;  /* 0x00000003000075a7 */ /* 0x0022a400080011ff */
[----:B--2---:R-:W-:Y:S05]  /*8ec0*/  @!P0 NANOSLEEP.SYNCS 0x989680 ;  /* 0x009896800000895d */ /* 0x004fea0003900000 */
[----:B------:R-:W2:Y:S02]  /*8ed0*/  @!P0 SYNCS.PHASECHK.TRANS64 P0, [R0+URZ], R3 ;  /* 0x00000003000085a7 */ /* 0x000ea400080010ff */
[----:B--2---:R-:W-:Y:S05]  /*8ee0*/  @!P0 BRA `(.L_x_145) ;  /* 0xfffffffc00f08947 */ /* 0x004fea000383ffff */
[----:B------:R-:W-:Y:S05]  /*8ef0*/  BRA `(.L_x_146) ;  /* 0xffffff9400107947 */ /* 0x000fea000383ffff */
.L_x_35:
[----:B----4-:R-:W-:-:S07]  /*8f00*/  MOV R0, UR4 ;  /* 0x0000000400007c02 */ /* 0x010fce0008000f00 */
.L_x_147:
[----:B-1----:R1:W2:Y:S02]  /*8f10*/  SYNCS.PHASECHK.TRANS64.TRYWAIT P0, [R0+URZ], R3 ;  /* 0x00000003000075a7 */ /* 0x0022a400080011ff */
[----:B--2---:R-:W-:Y:S05]  /*8f20*/  @!P0 NANOSLEEP.SYNCS 0x989680 ;  /* 0x009896800000895d */ /* 0x004fea0003900000 */
[----:B------:R-:W2:Y:S02]  /*8f30*/  @!P0 SYNCS.PHASECHK.TRANS64 P0, [R0+URZ], R3 ;  /* 0x00000003000085a7 */ /* 0x000ea400080010ff */
[----:B--2---:R-:W-:Y:S05]  /*8f40*/  @!P0 BRA `(.L_x_147) ;  /* 0xfffffffc00f08947 */ /* 0x004fea000383ffff */
[----:B------:R-:W-:Y:S05]  /*8f50*/  BRA `(.L_x_148) ;  /* 0xffffff94001c7947 */ /* 0x000fea000383ffff */
.L_x_36:
[----:B----4-:R-:W-:-:S07]  /*8f60*/  MOV R0, UR4 ;  /* 0x0000000400007c02 */ /* 0x010fce0008000f00 */
.L_x_149:
[----:B-1----:R1:W2:Y:S02]  /*8f70*/  SYNCS.PHASECHK.TRANS64.TRYWAIT P0, [R0+URZ], R3 ;  /* 0x00000003000075a7 */ /* 0x0022a400080011ff */
[----:B--2---:R-:W-:Y:S05]  /*8f80*/  @!P0 NANOSLEEP.SYNCS 0x989680 ;  /* 0x009896800000895d */ /* 0x004fea0003900000 */
[----:B------:R-:W2:Y:S02]  /*8f90*/  @!P0 SYNCS.PHASECHK.TRANS64 P0, [R0+URZ], R3 ;  /* 0x00000003000085a7 */ /* 0x000ea400080010ff */
[----:B--2---:R-:W-:Y:S05]  /*8fa0*/  @!P0 BRA `(.L_x_149) ;  /* 0xfffffffc00f08947 */ /* 0x004fea000383ffff */
[----:B------:R-:W-:Y:S05]  /*8fb0*/  BRA `(.L_x_150) ;  /* 0xffffff9400287947 */ /* 0x000fea000383ffff */
.L_x_37:
[----:B----4-:R-:W-:-:S07]  /*8fc0*/  MOV R0, UR4 ;  /* 0x0000000400007c02 */ /* 0x010fce0008000f00 */
.L_x_151:
[----:B-1----:R1:W2:Y:S02]  /*8fd0*/  SYNCS.PHASECHK.TRANS64.TRYWAIT P0, [R0+URZ], R3 ;  /* 0x00000003000075a7 */ /* 0x0022a400080011ff */
[----:B--2---:R-:W-:Y:S05]  /*8fe0*/  @!P0 NANOSLEEP.SYNCS 0x989680 ;  /* 0x009896800000895d */ /* 0x004fea0003900000 */
[----:B------:R-:W2:Y:S02]  /*8ff0*/  @!P0 SYNCS.PHASECHK.TRANS64 P0, [R0+URZ], R3 ;  /* 0x00000003000085a7 */ /* 0x000ea400080010ff */
[----:B--2---:R-:W-:Y:S05]  /*9000*/  @!P0 BRA `(.L_x_151) ;  /* 0xfffffffc00f08947 */ /* 0x004fea000383ffff */
[----:B------:R-:W-:Y:S05]  /*9010*/  BRA `(.L_x_152) ;  /* 0xffffff9400347947 */ /* 0x000fea000383ffff */
.L_x_38:
[----:B----4-:R-:W-:-:S07]  /*9020*/  MOV R0, UR4 ;  /* 0x0000000400007c02 */ /* 0x010fce0008000f00 */
.L_x_153:
[----:B-1----:R1:W2:Y:S02]  /*9030*/  SYNCS.PHASECHK.TRANS64.TRYWAIT P0, [R0+URZ], R3 ;  /* 0x00000003000075a7 */ /* 0x0022a400080011ff */
[----:B--2---:R-:W-:Y:S05]  /*9040*/  @!P0 NANOSLEEP.SYNCS 0x989680 ;  /* 0x009896800000895d */ /* 0x004fea0003900000 */
[----:B------:R-:W2:Y:S02]  /*9050*/  @!P0 SYNCS.PHASECHK.TRANS64 P0, [R0+URZ], R3 ;  /* 0x00000003000085a7 */ /* 0x000ea400080010ff */
[----:B--2---:R-:W-:Y:S05]  /*9060*/  @!P0 BRA `(.L_x_153) ;  /* 0xfffffffc00f08947 */ /* 0x004fea000383ffff */
[----:B------:R-:W-:Y:S05]  /*9070*/  BRA `(.L_x_154) ;  /* 0xffffff9400407947 */ /* 0x000fea000383ffff */
.L_x_41:
[----:B-1----:R1:W2:Y:S02]  /*9080*/  SYNCS.PHASECHK.TRANS64.TRYWAIT P0, [R0+URZ+0x100], R5 ;  /* 0x00010005000075a7 */ /* 0x0022a400080011ff */
[----:B--2---:R-:W-:Y:S05]  /*9090*/  @!P0 NANOSLEEP.SYNCS 0x989680 ;  /* 0x009896800000895d */ /* 0x004fea0003900000 */
[----:B------:R-:W2:Y:S02]  /*90a0*/  @!P0 SYNCS.PHASECHK.TRANS64 P0, [R0+URZ+0x100], R5 ;  /* 0x00010005000085a7 */ /* 0x000ea400080010ff */
[----:B--2---:R-:W-:Y:S05]  /*90b0*/  @!P0 BRA `(.L_x_41) ;  /* 0xfffffffc00f08947 */ /* 0x004fea000383ffff */
[----:B------:R-:W-:Y:S05]  /*90c0*/  BRA `(.L_x_155) ;  /* 0xffffff94009c7947 */ /* 0x000fea000383ffff */
.L_x_42:
[----:B------:R-:W-:-:S07]  /*90d0*/  MOV R0, UR5 ;  /* 0x0000000500007c02 */ /* 0x000fce0008000f00 */
.L_x_156:
[----:B-1----:R1:W2:Y:S02]  /*90e0*/  SYNCS.PHASECHK.TRANS64.TRYWAIT P0, [R0+URZ+0xd0], R7 ;  /* 0x0000d007000075a7 */ /* 0x0022a400080011ff */
[----:B--2---:R-:W-:Y:S05]  /*90f0*/  @!P0 NANOSLEEP.SYNCS 0x989680 ;  /* 0x009896800000895d */ /* 0x004fea0003900000 */
[----:B------:R-:W2:Y:S02]  /*9100*/  @!P0 SYNCS.PHASECHK.TRANS64 P0, [R0+URZ+0xd0], R7 ;  /* 0x0000d007000085a7 */ /* 0x000ea400080010ff */
[----:B--2---:R-:W-:Y:S05]  /*9110*/  @!P0 BRA `(.L_x_156) ;  /* 0xfffffffc00f08947 */ /* 0x004fea000383ffff */
[----:B------:R-:W-:Y:S05]  /*9120*/  BRA `(.L_x_157) ;  /* 0xffffff9400ac7947 */ /* 0x000fea000383ffff */
.L_x_43:
[----:B-1----:R1:W2:Y:S02]  /*9130*/  SYNCS.PHASECHK.TRANS64.TRYWAIT P1, [R0+URZ+0xc0], R5 ;  /* 0x0000c005000075a7 */ /* 0x0022a400080211ff */
[----:B--2---:R-:W-:Y:S05]  /*9140*/  @!P1 NANOSLEEP.SYNCS 0x989680 ;  /* 0x009896800000995d */ /* 0x004fea0003900000 */
[----:B------:R-:W2:Y:S02]  /*9150*/  @!P1 SYNCS.PHASECHK.TRANS64 P1, [R0+URZ+0xc0], R5 ;  /* 0x0000c005000095a7 */ /* 0x000ea400080210ff */
[----:B--2---:R-:W-:Y:S05]  /*9160*/  @!P1 BRA `(.L_x_43) ;  /* 0xfffffffc00f09947 */ /* 0x004fea000383ffff */
[----:B------:R-:W-:Y:S05]  /*9170*/  BRA `(.L_x_158) ;  /* 0xffffff9400dc7947 */ /* 0x000fea000383ffff */
.L_x_46:
[----:B------:R-:W-:-:S07]  /*9180*/  MOV R0, UR5 ;  /* 0x0000000500007c02 */ /* 0x000fce0008000f00 */
.L_x_159:
[----:B-1----:R1:W2:Y:S02]  /*9190*/  SYNCS.PHASECHK.TRANS64.TRYWAIT P0, [R0+URZ+0xd0], R3 ;  /* 0x0000d003000075a7 */ /* 0x0022a400080011ff */
[----:B--2---:R-:W-:Y:S05]  /*91a0*/  @!P0 NANOSLEEP.SYNCS 0x989680 ;  /* 0x009896800000895d */ /* 0x004fea0003900000 */
[----:B------:R-:W2:Y:S02]  /*91b0*/  @!P0 SYNCS.PHASECHK.TRANS64 P0, [R0+URZ+0xd0], R3 ;  /* 0x0000d003000085a7 */ /* 0x000ea400080010ff */
[----:B--2---:R-:W-:Y:S05]  /*91c0*/  @!P0 BRA `(.L_x_159) ;  /* 0xfffffffc00f08947 */ /* 0x004fea000383ffff */
[----:B------:R-:W-:Y:S05]  /*91d0*/  BRA `(.L_x_45) ;  /* 0xffffff9800307947 */ /* 0x000fea000383ffff */
.L_x_55:
[----:B-1----:R-:W-:-:S04]  /*91e0*/  MOV R4, UR6 ;  /* 0x0000000600047c02 */ /* 0x002fc80008000f00 */
[----:B------:R1:W2:Y:S03]  /*91f0*/  SYNCS.PHASECHK.TRANS64.TRYWAIT P0, [R4+URZ+0x8], R5 ;  /* 0x00000805040075a7 */ /* 0x0002a600080011ff */
[----:B--2---:R-:W-:Y:S05]  /*9200*/  @!P0 NANOSLEEP.SYNCS 0x989680 ;  /* 0x009896800000895d */ /* 0x004fea0003900000 */
[----:B------:R-:W2:Y:S02]  /*9210*/  @!P0 SYNCS.PHASECHK.TRANS64 P0, [R4+URZ+0x8], R5 ;  /* 0x00000805040085a7 */ /* 0x000ea400080010ff */
[----:B--2---:R-:W-:Y:S05]  /*9220*/  @!P0 BRA `(.L_x_55) ;  /* 0xfffffffc00ec8947 */ /* 0x004fea000383ffff */
[----:B------:R-:W-:Y:S05]  /*9230*/  BRA `(.L_x_54) ;  /* 0xffffff9800e47947 */ /* 0x000fea000383ffff */
.L_x_57:
[----:B------:R-:W-:Y:S01]  /*9240*/  BSSY B0, `(.L_x_160) ;  /* 0x0000006000007945 */ /* 0x000fe20003800000 */
[----:B------:R-:W-:-:S07]  /*9250*/  MOV R15, 0xffffffff ;  /* 0xffffffff000f7802 */ /* 0x000fce0000000f00 */
[----:B-1---5:R-:W-:Y:S05]  /*9260*/  WARPSYNC.COLLECTIVE R15, `(.L_x_161) ;  /* 0x000000000f0c7348 */ /* 0x022fea0003c00000 */
[----:B------:R-:W-:Y:S02]  /*9270*/  ELECT P6, UR79, PT ;  /* 0x00000000004f782f */ /* 0x000fe400038c0000 */
[----:B------:R-:W-:Y:S01]  /*9280*/  MOV R14, UR79 ;  /* 0x0000004f000e7c02 */ /* 0x000fe20008000f00 */
[----:B-1---5:R-:W-:Y:S10]  /*9290*/  ENDCOLLECTIVE ;  /* 0x000000000000791b */ /* 0x022ff40003800000 */
.L_x_161:
[----:B------:R-:W-:Y:S05]  /*92a0*/  BSYNC B0 ;  /* 0x0000000000007941 */ /* 0x000fea0003800000 */
.L_x_160:
[----:B------:R-:W-:Y:S05]  /*92b0*/  BRA `(.L_x_162) ;  /* 0xffffff9c00147947 */ /* 0x000fea000383ffff */
.L_x_59:
[----:B-1----:R-:W-:-:S04]  /*92c0*/  MOV R2, UR6 ;  /* 0x0000000600027c02 */ /* 0x002fc80008000f00 */
[----:B------:R1:W2:Y:S03]  /*92d0*/  SYNCS.PHASECHK.TRANS64.TRYWAIT P0, [R2+URZ+0x8], R3 ;  /* 0x00000803020075a7 */ /* 0x0002a600080011ff */
[----:B--2---:R-:W-:Y:S05]  /*92e0*/  @!P0 NANOSLEEP.SYNCS 0x989680 ;  /* 0x009896800000895d */ /* 0x004fea0003900000 */
[----:B------:R-:W2:Y:S02]  /*92f0*/  @!P0 SYNCS.PHASECHK.TRANS64 P0, [R2+URZ+0x8], R3 ;  /* 0x00000803020085a7 */ /* 0x000ea400080010ff */
[----:B--2---:R-:W-:Y:S05]  /*9300*/  @!P0 BRA `(.L_x_59) ;  /* 0xfffffffc00ec8947 */ /* 0x004fea000383ffff */
[----:B------:R-:W-:Y:S05]  /*9310*/  BRA `(.L_x_58) ;  /* 0xffffff9c00187947 */ /* 0x000fea000383ffff */
.L_x_60:
[----:B-1----:R1:W2:Y:S02]  /*9320*/  SYNCS.PHASECHK.TRANS64.TRYWAIT P0, [R0+URZ+0xc0], R5 ;  /* 0x0000c005000075a7 */ /* 0x0022a400080011ff */
[----:B--2---:R-:W-:Y:S05]  /*9330*/  @!P0 NANOSLEEP.SYNCS 0x989680 ;  /* 0x009896800000895d */ /* 0x004fea0003900000 */
[----:B------:R-:W2:Y:S02]  /*9340*/  @!P0 SYNCS.PHASECHK.TRANS64 P0, [R0+URZ+0xc0], R5 ;  /* 0x0000c005000085a7 */ /* 0x000ea400080010ff */
[----:B--2---:R-:W-:Y:S05]  /*9350*/  @!P0 BRA `(.L_x_60) ;  /* 0xfffffffc00f08947 */ /* 0x004fea000383ffff */
[----:B------:R-:W-:Y:S05]  /*9360*/  BRA `(.L_x_163) ;  /* 0xffffffa000387947 */ /* 0x000fea000383ffff */
.L_x_62:
[----:B------:R-:W-:-:S07]  /*9370*/  MOV R0, UR8 ;  /* 0x0000000800007c02 */ /* 0x000fce0008000f00 */
.L_x_164:
[----:B-1----:R1:W2:Y:S02]  /*9380*/  SYNCS.PHASECHK.TRANS64.TRYWAIT P0, [R0+URZ+0xf0], R5 ;  /* 0x0000f005000075a7 */ /* 0x0022a400080011ff */
[----:B--2---:R-:W-:Y:S05]  /*9390*/  @!P0 NANOSLEEP.SYNCS 0x989680 ;  /* 0x009896800000895d */ /* 0x004fea0003900000 */
[----:B------:R-:W2:Y:S02]  /*93a0*/  @!P0 SYNCS.PHASECHK.TRANS64 P0, [R0+URZ+0xf0], R5 ;  /* 0x0000f005000085a7 */ /* 0x000ea400080010ff */
[----:B--2---:R-:W-:Y:S05]  /*93b0*/  @!P0 BRA `(.L_x_164) ;  /* 0xfffffffc00f08947 */ /* 0x004fea000383ffff */
[----:B------:R-:W-:Y:S05]  /*93c0*/  BRA `(.L_x_165) ;  /* 0xffffffa000847947 */ /* 0x000fea000383ffff */
.L_x_65:
[----:B------:R-:W-:Y:S07]  /*93d0*/  MOV R0, UR7 ;  /* 0x0000000700007c02 */ /* 0x000fee0008000f00 */
.L_x_166:
[----:B-1----:R1:W2:Y:S02]  /*93e0*/  SYNCS.PHASECHK.TRANS64.TRYWAIT P0, [R0+URZ], R5 ;  /* 0x00000005000075a7 */ /* 0x0022a400080011ff */
[----:B--2---:R-:W-:Y:S05]  /*93f0*/  @!P0 NANOSLEEP.SYNCS 0x989680 ;  /* 0x009896800000895d */ /* 0x004fea0003900000 */
[----:B------:R-:W2:Y:S02]  /*9400*/  @!P0 SYNCS.PHASECHK.TRANS64 P0, [R0+URZ], R5 ;  /* 0x00000005000085a7 */ /* 0x000ea400080010ff */
[----:B--2---:R-:W-:Y:S05]  /*9410*/  @!P0 BRA `(.L_x_166) ;  /* 0xfffffffc00f08947 */ /* 0x004fea000383ffff */
[----:B------:R-:W-:Y:S05]  /*9420*/  BRA `(.L_x_64) ;  /* 0xffffffa0009c7947 */ /* 0x000fea000383ffff */
.L_x_69:
[----:B-1----:R-:W-:-:S07]  /*9430*/  MOV R0, UR4 ;  /* 0x0000000400007c02 */ /* 0x002fce0008000f00 */
.L_x_167:
[----:B-1----:R1:W2:Y:S02]  /*9440*/  SYNCS.PHASECHK.TRANS64.TRYWAIT P0, [R0+URZ], R3 ;  /* 0x00000003000075a7 */ /* 0x0022a400080011ff */
[----:B--2---:R-:W-:Y:S05]  /*9450*/  @!P0 NANOSLEEP.SYNCS 0x989680 ;  /* 0x009896800000895d */ /* 0x004fea0003900000 */
[----:B------:R-:W2:Y:S02]  /*9460*/  @!P0 SYNCS.PHASECHK.TRANS64 P0, [R0+URZ], R3 ;  /* 0x00000003000085a7 */ /* 0x000ea400080010ff */
[----:B--2---:R-:W-:Y:S05]  /*9470*/  @!P0 BRA `(.L_x_167) ;  /* 0xfffffffc00f08947 */ /* 0x004fea000383ffff */
[----:B------:R-:W-:Y:S05]  /*9480*/  BRA `(.L_x_168) ;  /* 0xffffffa400947947 */ /* 0x000fea000383ffff */
.L_x_72:
[----:B------:R-:W-:-:S07]  /*9490*/  MOV R0, UR6 ;  /* 0x0000000600007c02 */ /* 0x000fce0008000f00 */
.L_x_169:
[----:B-1----:R1:W2:Y:S02]  /*94a0*/  SYNCS.PHASECHK.TRANS64.TRYWAIT P1, [R0+URZ+0x120], R3 ;  /* 0x00012003000075a7 */ /* 0x0022a400080211ff */
[----:B--2---:R-:W-:Y:S05]  /*94b0*/  @!P1 NANOSLEEP.SYNCS 0x989680 ;  /* 0x009896800000995d */ /* 0x004fea0003900000 */
[----:B------:R-:W2:Y:S02]  /*94c0*/  @!P1 SYNCS.PHASECHK.TRANS64 P1, [R0+URZ+0x120], R3 ;  /* 0x00012003000095a7 */ /* 0x000ea400080210ff */
[----:B--2---:R-:W-:Y:S05]  /*94d0*/  @!P1 BRA `(.L_x_169) ;  /* 0xfffffffc00f09947 */ /* 0x004fea000383ffff */
[----:B------:R-:W-:Y:S05]  /*94e0*/  BRA `(.L_x_170) ;  /* 0xffffffa400e07947 */ /* 0x000fea000383ffff */
.L_x_77:
[----:B----4-:R4:W1:Y:S02]  /*94f0*/  SYNCS.PHASECHK.TRANS64.TRYWAIT P0, [R0+URZ+0xc0], R3 ;  /* 0x0000c003000075a7 */ /* 0x01086400080011ff */
[----:B-1----:R-:W-:Y:S05]  /*9500*/  @!P0 NANOSLEEP.SYNCS 0x989680 ;  /* 0x009896800000895d */ /* 0x002fea0003900000 */
[----:B------:R-:W1:Y:S02]  /*9510*/  @!P0 SYNCS.PHASECHK.TRANS64 P0, [R0+URZ+0xc0], R3 ;  /* 0x0000c003000085a7 */ /* 0x000e6400080010ff */
[----:B-1----:R-:W-:Y:S05]  /*9520*/  @!P0 BRA `(.L_x_77) ;  /* 0xfffffffc00f08947 */ /* 0x002fea000383ffff */
[----:B------:R-:W-:Y:S05]  /*9530*/  BRA `(.L_x_171) ;  /* 0xffffffa800fc7947 */ /* 0x000fea000383ffff */
.L_x_80:
[----:B------:R-:W-:Y:S07]  /*9540*/  MOV R0, UR6 ;  /* 0x0000000600007c02 */ /* 0x000fee0008000f00 */
.L_x_172:
[----:B----4-:R4:W1:Y:S02]  /*9550*/  SYNCS.PHASECHK.TRANS64.TRYWAIT P0, [R0+URZ+0xb8], R3 ;  /* 0x0000b803000075a7 */ /* 0x01086400080011ff */
[----:B-1----:R-:W-:Y:S05]  /*9560*/  @!P0 NANOSLEEP.SYNCS 0x989680 ;  /* 0x009896800000895d */ /* 0x002fea0003900000 */
[----:B------:R-:W1:Y:S02]  /*9570*/  @!P0 SYNCS.PHASECHK.TRANS64 P0, [R0+URZ+0xb8], R3 ;  /* 0x0000b803000085a7 */ /* 0x000e6400080010ff */
[----:B-1----:R-:W-:Y:S05]  /*9580*/  @!P0 BRA `(.L_x_172) ;  /* 0xfffffffc00f08947 */ /* 0x002fea000383ffff */
[----:B------:R-:W-:Y:S05]  /*9590*/  BRA `(.L_x_79) ;  /* 0xffffffac00dc7947 */ /* 0x000fea000383ffff */
.L_x_83:
[----:B------:R-:W-:Y:S07]  /*95a0*/  MOV R0, UR6 ;  /* 0x0000000600007c02 */ /* 0x000fee0008000f00 */
.L_x_173:
[----:B--2---:R2:W4:Y:S02]  /*95b0*/  SYNCS.PHASECHK.TRANS64.TRYWAIT P0, [R0+URZ+0x90], R11 ;  /* 0x0000900b000075a7 */ /* 0x00452400080011ff */
[----:B----4-:R-:W-:Y:S05]  /*95c0*/  @!P0 NANOSLEEP.SYNCS 0x989680 ;  /* 0x009896800000895d */ /* 0x010fea0003900000 */
[----:B------:R-:W4:Y:S02]  /*95d0*/  @!P0 SYNCS.PHASECHK.TRANS64 P0, [R0+URZ+0x90], R11 ;  /* 0x0000900b000085a7 */ /* 0x000f2400080010ff */
[----:B----4-:R-:W-:Y:S05]  /*95e0*/  @!P0 BRA `(.L_x_173) ;  /* 0xfffffffc00f08947 */ /* 0x010fea000383ffff */
[----:B------:R-:W-:Y:S05]  /*95f0*/  BRA `(.L_x_174) ;  /* 0xffffffb000547947 */ /* 0x000fea000383ffff */
.L_x_84:
[----:B------:R-:W-:Y:S07]  /*9600*/  MOV R0, UR6 ;  /* 0x0000000600007c02 */ /* 0x000fee0008000f00 */
.L_x_175:
[----:B--2---:R2:W4:Y:S02]  /*9610*/  SYNCS.PHASECHK.TRANS64.TRYWAIT P0, [R0+URZ+0x98], R11 ;  /* 0x0000980b000075a7 */ /* 0x00452400080011ff */
[----:B----4-:R-:W-:Y:S05]  /*9620*/  @!P0 NANOSLEEP.SYNCS 0x989680 ;  /* 0x009896800000895d */ /* 0x010fea0003900000 */
[----:B------:R-:W4:Y:S02]  /*9630*/  @!P0 SYNCS.PHASECHK.TRANS64 P0, [R0+URZ+0x98], R11 ;  /* 0x0000980b000085a7 */ /* 0x000f2400080010ff */
[----:B----4-:R-:W-:Y:S05]  /*9640*/  @!P0 BRA `(.L_x_175) ;  /* 0xfffffffc00f08947 */ /* 0x010fea000383ffff */
[----:B------:R-:W-:Y:S05]  /*9650*/  BRA `(.L_x_176) ;  /* 0xffffffb000e47947 */ /* 0x000fea000383ffff */
.L_x_85:
[----:B------:R-:W-:Y:S07]  /*9660*/  MOV R0, UR6 ;  /* 0x0000000600007c02 */ /* 0x000fee0008000f00 */
.L_x_177:
[----:B--2---:R2:W4:Y:S02]  /*9670*/  SYNCS.PHASECHK.TRANS64.TRYWAIT P0, [R0+URZ+0xa0], R11 ;  /* 0x0000a00b000075a7 */ /* 0x00452400080011ff */
[----:B----4-:R-:W-:Y:S05]  /*9680*/  @!P0 NANOSLEEP.SYNCS 0x989680 ;  /* 0x009896800000895d */ /* 0x010fea0003900000 */
[----:B------:R-:W4:Y:S02]  /*9690*/  @!P0 SYNCS.PHASECHK.TRANS64 P0, [R0+URZ+0xa0], R11 ;  /* 0x0000a00b000085a7 */ /* 0x000f2400080010ff */
[----:B----4-:R-:W-:Y:S05]  /*96a0*/  @!P0 BRA `(.L_x_177) ;  /* 0xfffffffc00f08947 */ /* 0x010fea000383ffff */
[----:B------:R-:W-:Y:S05]  /*96b0*/  BRA `(.L_x_178) ;  /* 0xffffffb4007c7947 */ /* 0x000fea000383ffff */
.L_x_86:
[----:B------:R-:W-:Y:S07]  /*96c0*/  MOV R0, UR6 ;  /* 0x0000000600007c02 */ /* 0x000fee0008000f00 */
.L_x_179:
[----:B-1----:R1:W2:Y:S02]  /*96d0*/  SYNCS.PHASECHK.TRANS64.TRYWAIT P0, [R0+URZ+0xa8], R11 ;  /* 0x0000a80b000075a7 */ /* 0x0022a400080011ff */
[----:B--2---:R-:W-:Y:S05]  /*96e0*/  @!P0 NANOSLEEP.SYNCS 0x989680 ;  /* 0x009896800000895d */ /* 0x004fea0003900000 */
[----:B------:R-:W2:Y:S02]  /*96f0*/  @!P0 SYNCS.PHASECHK.TRANS64 P0, [R0+URZ+0xa8], R11 ;  /* 0x0000a80b000085a7 */ /* 0x000ea400080010ff */
[----:B--2---:R-:W-:Y:S05]  /*9700*/  @!P0 BRA `(.L_x_179) ;  /* 0xfffffffc00f08947 */ /* 0x004fea000383ffff */
[----:B------:R-:W-:Y:S05]  /*9710*/  BRA `(.L_x_180) ;  /* 0xffffffb800547947 */ /* 0x000fea000383ffff */
.L_x_88:
[----:B------:R-:W-:-:S07]  /*9720*/  MOV R0, UR6 ;  /* 0x0000000600007c02 */ /* 0x000fce0008000f00 */
.L_x_181:
[----:B-1----:R1:W2:Y:S02]  /*9730*/  SYNCS.PHASECHK.TRANS64.TRYWAIT P0, [R0+URZ+0x90], R3 ;  /* 0x00009003000075a7 */ /* 0x0022a400080011ff */
[----:B--2---:R-:W-:Y:S05]  /*9740*/  @!P0 NANOSLEEP.SYNCS 0x989680 ;  /* 0x009896800000895d */ /* 0x004fea0003900000 */
[----:B------:R-:W2:Y:S02]  /*9750*/  @!P0 SYNCS.PHASECHK.TRANS64 P0, [R0+URZ+0x90], R3 ;  /* 0x00009003000085a7 */ /* 0x000ea400080010ff */
[----:B--2---:R-:W-:Y:S05]  /*9760*/  @!P0 BRA `(.L_x_181) ;  /* 0xfffffffc00f08947 */ /* 0x004fea000383ffff */
[----:B------:R-:W-:Y:S05]  /*9770*/  BRA `(.L_x_182) ;  /* 0xffffffbc00147947 */ /* 0x000fea000383ffff */
.L_x_89:
[----:B-1----:R-:W-:-:S07]  /*9780*/  MOV R0, UR6 ;  /* 0x0000000600007c02 */ /* 0x002fce0008000f00 */
.L_x_183:
[----:B-1----:R1:W2:Y:S02]  /*9790*/  SYNCS.PHASECHK.TRANS64.TRYWAIT P0, [R0+URZ+0x98], R3 ;  /* 0x00009803000075a7 */ /* 0x0022a400080011ff */
[----:B--2---:R-:W-:Y:S05]  /*97a0*/  @!P0 NANOSLEEP.SYNCS 0x989680 ;  /* 0x009896800000895d */ /* 0x004fea0003900000 */
[----:B------:R-:W2:Y:S02]  /*97b0*/  @!P0 SYNCS.PHASECHK.TRANS64 P0, [R0+URZ+0x98], R3 ;  /* 0x00009803000085a7 */ /* 0x000ea400080010ff */
[----:B--2---:R-:W-:Y:S05]  /*97c0*/  @!P0 BRA `(.L_x_183) ;  /* 0xfffffffc00f08947 */ /* 0x004fea000383ffff */
[----:B------:R-:W-:Y:S05]  /*97d0*/  BRA `(.L_x_184) ;  /* 0xffffffbc00047947 */ /* 0x000fea000383ffff */
.L_x_90:
[----:B-1----:R-:W-:-:S07]  /*97e0*/  MOV R0, UR6 ;  /* 0x0000000600007c02 */ /* 0x002fce0008000f00 */
.L_x_185:
[----:B-1----:R1:W2:Y:S02]  /*97f0*/  SYNCS.PHASECHK.TRANS64.TRYWAIT P0, [R0+URZ+0xa0], R3 ;  /* 0x0000a003000075a7 */ /* 0x0022a400080011ff */
[----:B--2---:R-:W-:Y:S05]  /*9800*/  @!P0 NANOSLEEP.SYNCS 0x989680 ;  /* 0x009896800000895d */ /* 0x004fea0003900000 */
[----:B------:R-:W2:Y:S02]  /*9810*/  @!P0 SYNCS.PHASECHK.TRANS64 P0, [R0+URZ+0xa0], R3 ;  /* 0x0000a003000085a7 */ /* 0x000ea400080010ff */
[----:B--2---:R-:W-:Y:S05]  /*9820*/  @!P0 BRA `(.L_x_185) ;  /* 0xfffffffc00f08947 */ /* 0x004fea000383ffff */
[----:B------:R-:W-:Y:S05]  /*9830*/  BRA `(.L_x_186) ;  /* 0xffffffb800f47947 */ /* 0x000fea000383ffff */
.L_x_92:
[----:B--2---:R2:W4:Y:S02]  /*9840*/  SYNCS.PHASECHK.TRANS64.TRYWAIT P0, [R0+URZ+0xc0], R3 ;  /* 0x0000c003000075a7 */ /* 0x00452400080011ff */
[----:B----4-:R-:W-:Y:S05]  /*9850*/  @!P0 NANOSLEEP.SYNCS 0x989680 ;  /* 0x009896800000895d */ /* 0x010fea0003900000 */
[----:B------:R-:W4:Y:S02]  /*9860*/  @!P0 SYNCS.PHASECHK.TRANS64 P0, [R0+URZ+0xc0], R3 ;  /* 0x0000c003000085a7 */ /* 0x000f2400080010ff */
[----:B----4-:R-:W-:Y:S05]  /*9870*/  @!P0 BRA `(.L_x_92) ;  /* 0xfffffffc00f08947 */ /* 0x010fea000383ffff */
[----:B------:R-:W-:Y:S05]  /*9880*/  BRA `(.L_x_187) ;  /* 0xffffffbc00b07947 */ /* 0x000fea000383ffff */
.L_x_103:
[----:B-1----:R-:W-:Y:S04]  /*9890*/  MOV R3, UR48 ;  /* 0x0000003000037c02 */ /* 0x002fe80008000f00 */
[----:B------:R1:W3:Y:S03]  /*98a0*/  SYNCS.PHASECHK.TRANS64.TRYWAIT P1, [R3+URZ+0x70], R4 ;  /* 0x00007004030075a7 */ /* 0x0002e600080211ff */
[----:B---3--:R-:W-:Y:S05]  /*98b0*/  @!P1 NANOSLEEP.SYNCS 0x989680 ;  /* 0x009896800000995d */ /* 0x008fea0003900000 */
[----:B------:R-:W3:Y:S02]  /*98c0*/  @!P1 SYNCS.PHASECHK.TRANS64 P1, [R3+URZ+0x70], R4 ;  /* 0x00007004030095a7 */ /* 0x000ee400080210ff */
[----:B---3--:R-:W-:Y:S05]  /*98d0*/  @!P1 BRA `(.L_x_103) ;  /* 0xfffffffc00ec9947 */ /* 0x008fea000383ffff */
[----:B------:R-:W-:Y:S05]  /*98e0*/  BRA `(.L_x_102) ;  /* 0xffffffc800c47947 */ /* 0x000fea000383ffff */
.L_x_105:
[----:B-1----:R1:W4:Y:S02]  /*98f0*/  SYNCS.PHASECHK.TRANS64.TRYWAIT P0, [R79+URZ+0xe0], R0 ;  /* 0x0000e0004f0075a7 */ /* 0x00232400080011ff */
[----:B----4-:R-:W-:Y:S05]  /*9900*/  @!P0 NANOSLEEP.SYNCS 0x989680 ;  /* 0x009896800000895d */ /* 0x010fea0003900000 */
[----:B------:R-:W4:Y:S02]  /*9910*/  @!P0 SYNCS.PHASECHK.TRANS64 P0, [R79+URZ+0xe0], R0 ;  /* 0x0000e0004f0085a7 */ /* 0x000f2400080010ff */
[----:B----4-:R-:W-:Y:S05]  /*9920*/  @!P0 BRA `(.L_x_105) ;  /* 0xfffffffc00f08947 */ /* 0x010fea000383ffff */
[----:B------:R-:W-:Y:S05]  /*9930*/  BRA `(.L_x_104) ;  /* 0xffffffcc001c7947 */ /* 0x000fea000383ffff */
.L_x_114:
[----:B-1----:R1:W2:Y:S02]  /*9940*/  SYNCS.PHASECHK.TRANS64.TRYWAIT P0, [R3+URZ+0x70], R0 ;  /* 0x00007000030075a7 */ /* 0x0022a400080011ff */
[----:B--2---:R-:W-:Y:S05]  /*9950*/  @!P0 NANOSLEEP.SYNCS 0x989680 ;  /* 0x009896800000895d */ /* 0x004fea0003900000 */
[----:B------:R-:W2:Y:S02]  /*9960*/  @!P0 SYNCS.PHASECHK.TRANS64 P0, [R3+URZ+0x70], R0 ;  /* 0x00007000030085a7 */ /* 0x000ea400080010ff */
[----:B--2---:R-:W-:Y:S05]  /*9970*/  @!P0 BRA `(.L_x_114) ;  /* 0xfffffffc00f08947 */ /* 0x004fea000383ffff */
[----:B------:R-:W-:Y:S05]  /*9980*/  BRA `(.L_x_113) ;  /* 0xffffffd400187947 */ /* 0x000fea000383ffff */
.L_x_122:
[----:B-1----:R1:W2:Y:S02]  /*9990*/  SYNCS.PHASECHK.TRANS64.TRYWAIT P0, [R3+URZ+0x70], R6 ;  /* 0x00007006030075a7 */ /* 0x0022a400080011ff */
[----:B--2---:R-:W-:Y:S05]  /*99a0*/  @!P0 NANOSLEEP.SYNCS 0x989680 ;  /* 0x009896800000895d */ /* 0x004fea0003900000 */
[----:B------:R-:W2:Y:S02]  /*99b0*/  @!P0 SYNCS.PHASECHK.TRANS64 P0, [R3+URZ+0x70], R6 ;  /* 0x00007006030085a7 */ /* 0x000ea400080010ff */
[----:B--2---:R-:W-:Y:S05]  /*99c0*/  @!P0 BRA `(.L_x_122) ;  /* 0xfffffffc00f08947 */ /* 0x004fea000383ffff */
[----:B------:R-:W-:Y:S05]  /*99d0*/  BRA `(.L_x_121) ;  /* 0xffffffdc00787947 */ /* 0x000fea000383ffff */
.L_x_130:
[----:B-1----:R1:W2:Y:S02]  /*99e0*/  SYNCS.PHASECHK.TRANS64.TRYWAIT P0, [R20+URZ+0x70], R3 ;  /* 0x00007003140075a7 */ /* 0x0022a400080011ff */
[----:B--2---:R-:W-:Y:S05]  /*99f0*/  @!P0 NANOSLEEP.SYNCS 0x989680 ;  /* 0x009896800000895d */ /* 0x004fea0003900000 */
[----:B------:R-:W2:Y:S02]  /*9a00*/  @!P0 SYNCS.PHASECHK.TRANS64 P0, [R20+URZ+0x70], R3 ;  /* 0x00007003140085a7 */ /* 0x000ea400080010ff */
[----:B--2---:R-:W-:Y:S05]  /*9a10*/  @!P0 BRA `(.L_x_130) ;  /* 0xfffffffc00f08947 */ /* 0x004fea000383ffff */
[----:B------:R-:W-:Y:S05]  /*9a20*/  BRA `(.L_x_129) ;  /* 0xffffffe400d87947 */ /* 0x000fea000383ffff */
        .weak           $__internal_0_$__cuda_sm10x_tcgen05_guardrail_trap_col_being_dealloced_not_returned_by_alloc
        .type           $__internal_0_$__cuda_sm10x_tcgen05_guardrail_trap_col_being_dealloced_not_returned_by_alloc,@function
        .size           $__internal_0_$__cuda_sm10x_tcgen05_guardrail_trap_col_being_dealloced_not_returned_by_alloc,($__internal_1_$__cuda_sm10x_tcgen05_guardrail_trap_phase_invalid_during_alloc - $__internal_0_$__cuda_sm10x_tcgen05_guardrail_trap_col_being_dealloced_not_returned_by_alloc)
$__internal_0_$__cuda_sm10x_tcgen05_guardrail_trap_col_being_dealloced_not_returned_by_alloc:
[----:B------:R-:W-:Y:S05]  /*9a30*/  BPT.TRAP 0x1 ;  /* 0x000000040000795c */ /* 0x000fea0000300000 */
[----:B------:R-:W-:-:S04]  /*9a40*/  HFMA2 R3, -RZ, RZ, 0, 0 ;  /* 0x00000000ff037431 */ /* 0x000fc800000001ff */
[----:B------:R-:W-:Y:S05]  /*9a50*/  RET.REL.NODEC R2 `(_ZN7cutlass13device_kernelINS_4gemm6kernel13GemmUniversalIN4cute5tupleIJiiiiEEENS1_10collective13CollectiveMmaINS1_41MainloopSm100TmaUmmaWarpSpecializedSparseILi7ELi2ELi2ENS5_IJNS4_1CILi2EEENSA_ILi1EEESC_EEEEENS5_IJNSA_ILi256EEENSA_ILi64EEENSA_ILi128EEEEEENS_10bfloat16_tENS5_IJNS4_6LayoutINS5_IJiNS5_IJSB_iEEEiEEENS5_IJlNS5_IJSC_SB_EEElEEEEENSK_INS5_IJNS5_IJNS5_IJNSA_ILi8EEESB_SQ_EEEiEEENS5_IJNS5_IJNSA_ILi16EEESB_NSA_ILi4EEEEEEiEEEiEEENS5_IJNS5_IJNS5_IJSH_ST_NSA_ILi2048EEEEEENSA_ILi16384EEEEEENS5_IJNS5_IJSC_NSA_ILi1024EEENSA_ILi32EEEEEElEEElEEEEEEEESJ_NS5_IJlSC_lEEENS4_8TiledMMAINS4_8MMA_AtomIJNS4_33SM100_MMA_F16BF16_2x1SM_SS_SPARSEISJ_SJ_fLi256ELi64ELNS4_4UMMA5MajorE0ELS1E_0ELNS1D_7ScaleInE0ELS1F_0EEEEEENSK_INS5_IJSC_SC_SC_EEENS5_IJNSA_ILi0EEES1J_S1J_EEEEENS5_IJNS4_10UnderscoreES1M_S1M_EEEEENS4_18SM100_TMA_2SM_LOADENS4_14ComposedLayoutINS4_7SwizzleILi3ELi4ELi3EEENS4_25smem_sparse_ptr_flag_bitsILi2ELi16EEENSK_INS5_IJNS5_IJSC_SQ_EEENS5_IJSB_SG_EEEEEENS5_IJNS5_IJS1J_SH_EEESN_EEEEEEEvNS4_8identityES1P_NS1Q_IS1S_NS4_18smem_ptr_flag_bitsILi16EEENSK_INS5_IJSQ_SG_EEENS5_IJSG_SC_EEEEEEEvS22_EENS_8epilogue10collective18CollectiveEpilogueINS2A_23Sm100TmaWarpSpecializedILi4ELi2ELi16ELb1ELb0EEEJNS5_IJSH_SG_SH_EEENS5_IJNSK_ISH_SC_EENSK_IST_SC_EEEEEfNS5_IJSC_llEEEfS2J_NS2A_6fusion15FusionCallbacksIS2E_NS2K_17LinearCombinationIffffLNS_15FloatRoundStyleE2EEES2F_S2I_JEEENS4_5SM1004TMEM4LOAD26SM100_TMEM_LOAD_32dp32b16xENS4_13SM90_TMA_LOADENS1Q_INS1R_ILi2ELi5ELi2EEENS23_ILi32EEENSK_INS5_IJS13_SU_EEENS5_IJSC_S13_EEEEEEENS4_39AutoVectorizingCopyWithAssumedAlignmentILi128EEENS4_14SM90_TMA_STOREES30_S32_S32_EEEvvEEEEvNT_6ParamsE) ;  /* 0xffffff6402687950 */ /* 0x000fea0003c3ffff */
        .weak           $__internal_1_$__cuda_sm10x_tcgen05_guardrail_trap_phase_invalid_during_alloc
        .type           $__internal_1_$__cuda_sm10x_tcgen05_guardrail_trap_phase_invalid_during_alloc,@function
        .size           $__internal_1_$__cuda_sm10x_tcgen05_guardrail_trap_phase_invalid_during_alloc,($__internal_2_$__cuda_sm10x_tcgen05_guardrail_trap_unallocated_columns_being_dealloced - $__internal_1_$__cuda_sm10x_tcgen05_guardrail_trap_phase_invalid_during_alloc)
$__internal_1_$__cuda_sm10x_tcgen05_guardrail_trap_phase_invalid_during_alloc:
[----:B------:R-:W-:Y:S05]  /*9a60*/  BPT.TRAP 0x1 ;  /* 0x000000040000795c */ /* 0x000fea0000300000 */
[----:B------:R-:W-:-:S04]  /*9a70*/  MOV R3, 0x0 ;  /* 0x0000000000037802 */ /* 0x000fc80000000f00 */
[----:B------:R-:W-:Y:S05]  /*9a80*/  RET.REL.NODEC R2 `(_ZN7cutlass13device_kernelINS_4gemm6kernel13GemmUniversalIN4cute5tupleIJiiiiEEENS1_10collective13CollectiveMmaINS1_41MainloopSm100TmaUmmaWarpSpecializedSparseILi7ELi2ELi2ENS5_IJNS4_1CILi2EEENSA_ILi1EEESC_EEEEENS5_IJNSA_ILi256EEENSA_ILi64EEENSA_ILi128EEEEEENS_10bfloat16_tENS5_IJNS4_6LayoutINS5_IJiNS5_IJSB_iEEEiEEENS5_IJlNS5_IJSC_SB_EEElEEEEENSK_INS5_IJNS5_IJNS5_IJNSA_ILi8EEESB_SQ_EEEiEEENS5_IJNS5_IJNSA_ILi16EEESB_NSA_ILi4EEEEEEiEEEiEEENS5_IJNS5_IJNS5_IJSH_ST_NSA_ILi2048EEEEEENSA_ILi16384EEEEEENS5_IJNS5_IJSC_NSA_ILi1024EEENSA_ILi32EEEEEElEEElEEEEEEEESJ_NS5_IJlSC_lEEENS4_8TiledMMAINS4_8MMA_AtomIJNS4_33SM100_MMA_F16BF16_2x1SM_SS_SPARSEISJ_SJ_fLi256ELi64ELNS4_4UMMA5MajorE0ELS1E_0ELNS1D_7ScaleInE0ELS1F_0EEEEEENSK_INS5_IJSC_SC_SC_EEENS5_IJNSA_ILi0EEES1J_S1J_EEEEENS5_IJNS4_10UnderscoreES1M_S1M_EEEEENS4_18SM100_TMA_2SM_LOADENS4_14ComposedLayoutINS4_7SwizzleILi3ELi4ELi3EEENS4_25smem_sparse_ptr_flag_bitsILi2ELi16EEENSK_INS5_IJNS5_IJSC_SQ_EEENS5_IJSB_SG_EEEEEENS5_IJNS5_IJS1J_SH_EEESN_EEEEEEEvNS4_8identityES1P_NS1Q_IS1S_NS4_18smem_ptr_flag_bitsILi16EEENSK_INS5_IJSQ_SG_EEENS5_IJSG_SC_EEEEEEEvS22_EENS_8epilogue10collective18CollectiveEpilogueINS2A_23Sm100TmaWarpSpecializedILi4ELi2ELi16ELb1ELb0EEEJNS5_IJSH_SG_SH_EEENS5_IJNSK_ISH_SC_EENSK_IST_SC_EEEEEfNS5_IJSC_llEEEfS2J_NS2A_6fusion15FusionCallbacksIS2E_NS2K_17LinearCombinationIffffLNS_15FloatRoundStyleE2EEES2F_S2I_JEEENS4_5SM1004TMEM4LOAD26SM100_TMEM_LOAD_32dp32b16xENS4_13SM90_TMA_LOADENS1Q_INS1R_ILi2ELi5ELi2EEENS23_ILi32EEENSK_INS5_IJS13_SU_EEENS5_IJSC_S13_EEEEEEENS4_39AutoVectorizingCopyWithAssumedAlignmentILi128EEENS4_14SM90_TMA_STOREES30_S32_S32_EEEvvEEEEvNT_6ParamsE) ;  /* 0xffffff64025c7950 */ /* 0x000fea0003c3ffff */
        .weak           $__internal_2_$__cuda_sm10x_tcgen05_guardrail_trap_unallocated_columns_being_dealloced
        .type           $__internal_2_$__cuda_sm10x_tcgen05_guardrail_trap_unallocated_columns_being_dealloced,@function
        .size           $__internal_2_$__cuda_sm10x_tcgen05_guardrail_trap_unallocated_columns_being_dealloced,(.L_x_189 - $__internal_2_$__cuda_sm10x_tcgen05_guardrail_trap_unallocated_columns_being_dealloced)
$__internal_2_$__cuda_sm10x_tcgen05_guardrail_trap_unallocated_columns_being_dealloced:
[----:B------:R-:W-:Y:S05]  /*9a90*/  BPT.TRAP 0x1 ;  /* 0x000000040000795c */ /* 0x000fea0000300000 */
[----:B------:R-:W-:-:S04]  /*9aa0*/  HFMA2 R3, -RZ, RZ, 0, 0 ;  /* 0x00000000ff037431 */ /* 0x000fc800000001ff */
[----:B------:R-:W-:Y:S05]  /*9ab0*/  RET.REL.NODEC R2 `(_ZN7cutlass13device_kernelINS_4gemm6kernel13GemmUniversalIN4cute5tupleIJiiiiEEENS1_10collective13CollectiveMmaINS1_41MainloopSm100TmaUmmaWarpSpecializedSparseILi7ELi2ELi2ENS5_IJNS4_1CILi2EEENSA_ILi1EEESC_EEEEENS5_IJNSA_ILi256EEENSA_ILi64EEENSA_ILi128EEEEEENS_10bfloat16_tENS5_IJNS4_6LayoutINS5_IJiNS5_IJSB_iEEEiEEENS5_IJlNS5_IJSC_SB_EEElEEEEENSK_INS5_IJNS5_IJNS5_IJNSA_ILi8EEESB_SQ_EEEiEEENS5_IJNS5_IJNSA_ILi16EEESB_NSA_ILi4EEEEEEiEEEiEEENS5_IJNS5_IJNS5_IJSH_ST_NSA_ILi2048EEEEEENSA_ILi16384EEEEEENS5_IJNS5_IJSC_NSA_ILi1024EEENSA_ILi32EEEEEElEEElEEEEEEEESJ_NS5_IJlSC_lEEENS4_8TiledMMAINS4_8MMA_AtomIJNS4_33SM100_MMA_F16BF16_2x1SM_SS_SPARSEISJ_SJ_fLi256ELi64ELNS4_4UMMA5MajorE0ELS1E_0ELNS1D_7ScaleInE0ELS1F_0EEEEEENSK_INS5_IJSC_SC_SC_EEENS5_IJNSA_ILi0EEES1J_S1J_EEEEENS5_IJNS4_10UnderscoreES1M_S1M_EEEEENS4_18SM100_TMA_2SM_LOADENS4_14ComposedLayoutINS4_7SwizzleILi3ELi4ELi3EEENS4_25smem_sparse_ptr_flag_bitsILi2ELi16EEENSK_INS5_IJNS5_IJSC_SQ_EEENS5_IJSB_SG_EEEEEENS5_IJNS5_IJS1J_SH_EEESN_EEEEEEEvNS4_8identityES1P_NS1Q_IS1S_NS4_18smem_ptr_flag_bitsILi16EEENSK_INS5_IJSQ_SG_EEENS5_IJSG_SC_EEEEEEEvS22_EENS_8epilogue10collective18CollectiveEpilogueINS2A_23Sm100TmaWarpSpecializedILi4ELi2ELi16ELb1ELb0EEEJNS5_IJSH_SG_SH_EEENS5_IJNSK_ISH_SC_EENSK_IST_SC_EEEEEfNS5_IJSC_llEEEfS2J_NS2A_6fusion15FusionCallbacksIS2E_NS2K_17LinearCombinationIffffLNS_15FloatRoundStyleE2EEES2F_S2I_JEEENS4_5SM1004TMEM4LOAD26SM100_TMEM_LOAD_32dp32b16xENS4_13SM90_TMA_LOADENS1Q_INS1R_ILi2ELi5ELi2EEENS23_ILi32EEENSK_INS5_IJS13_SU_EEENS5_IJSC_S13_EEEEEEENS4_39AutoVectorizingCopyWithAssumedAlignmentILi128EEENS4_14SM90_TMA_STOREES30_S32_S32_EEEvvEEEEvNT_6ParamsE) ;  /* 0xffffff6402507950 */ /* 0x000fea0003c3ffff */
.L_x_188:
[----:B------:R-:W-:-:S00]  /*9ac0*/  BRA `(.L_x_188) ;  /* 0xfffffffc00fc7947 */ /* 0x000fc0000383ffff */
[----:B------:R-:W-:-:S00]  /*9ad0*/  NOP ;  /* 0x0000000000007918 */ /* 0x000fc00000000000 */
        /* <DEDUP_REMOVED lines=10> */
.L_x_189:


//--------------------- .nv.global.init           --------------------------
	.section	.nv.global.init,"aw",@progbits
.nv.global.init:
	.type		$str$27,@object
	.size		$str$27,($str$28 - $str$27)
$str$27:
        /*0000*/ 	.byte	0x28, 0x61, 0x64, 0x64, 0x72, 0x65, 0x73, 0x73, 0x20, 0x26, 0x20, 0x6d, 0x61, 0x73, 0x6b, 0x29
        /*0010*/ 	.byte	0x20, 0x3d, 0x3d, 0x20, 0x30, 0x00
	.type		$str$28,@object
	.size		$str$28,($str$26 - $str$28)
$str$28:
        /*0016*/ 	.byte	0x2f, 0x74, 0x6d, 0x70, 0x2f, 0x63, 0x75, 0x74, 0x6c, 0x61, 0x73, 0x73, 0x5f, 0x73, 0x77, 0x65
        /*0026*/ 	.byte	0x65, 0x70, 0x5f, 0x73, 0x72, 0x63, 0x2f, 0x69, 0x6e, 0x63, 0x6c, 0x75, 0x64, 0x65, 0x2f, 0x63
        /*0036*/ 	.byte	0x75, 0x74, 0x65, 0x2f, 0x70, 0x6f, 0x69, 0x6e, 0x74, 0x65, 0x72, 0x5f, 0x66, 0x6c, 0x61, 0x67
        /*0046*/ 	.byte	0x67, 0x65, 0x64, 0x2e, 0x68, 0x70, 0x70, 0x00
	.type		$str$26,@object
	.size		$str$26,($str$25 - $str$26)
$str$26:
        /*004e*/ 	.byte	0x2f, 0x74, 0x6d, 0x70, 0x2f, 0x63, 0x75, 0x74, 0x6c, 0x61, 0x73, 0x73, 0x5f, 0x73, 0x77, 0x65
        /*005e*/ 	.byte	0x65, 0x70, 0x5f, 0x73, 0x72, 0x63, 0x2f, 0x69, 0x6e, 0x63, 0x6c, 0x75, 0x64, 0x65, 0x2f, 0x63
        /*006e*/ 	.byte	0x75, 0x74, 0x65, 0x2f, 0x61, 0x74, 0x6f, 0x6d, 0x2f, 0x63, 0x6f, 0x70, 0x79, 0x5f, 0x74, 0x72
        /*007e*/ 	.byte	0x61, 0x69, 0x74, 0x73, 0x5f, 0x73, 0x6d, 0x31, 0x30, 0x30, 0x2e, 0x68, 0x70, 0x70, 0x00
	.type		$str$25,@object
	.size		$str$25,(__unnamed_1 - $str$25)
$str$25:
        /*008d*/ 	.byte	0x28, 0x28, 0x75, 0x69, 0x6e, 0x74, 0x33, 0x32, 0x5f, 0x74, 0x28, 0x74, 0x68, 0x72, 0x65, 0x61
        /*009d*/ 	.byte	0x64, 0x49, 0x64, 0x78, 0x2e, 0x78, 0x29, 0x20, 0x2f, 0x20, 0x33, 0x32, 0x29, 0x20, 0x25, 0x20
        /*00ad*/ 	.byte	0x34, 0x29, 0x20, 0x3d, 0x3d, 0x20, 0x28, 0x28, 0x28, 0x74, 0x6d, 0x65, 0x6d, 0x5f, 0x61, 0x64
        /*00bd*/ 	.byte	0x64, 0x72, 0x20, 0x3e, 0x3e, 0x20, 0x31, 0x36, 0x29, 0x20, 0x2f, 0x20, 0x33, 0x32, 0x29, 0x20
        /*00cd*/ 	.byte	0x25, 0x20, 0x34, 0x29, 0x00
	.type		__unnamed_1,@object
	.size		__unnamed_1,(__unnamed_2 - __unnamed_1)
__unnamed_1:
        /*00d2*/ 	.byte	0x61, 0x75, 0x74, 0x6f, 0x20, 0x63, 0x75, 0x74, 0x65, 0x3a, 0x3a, 0x61, 0x73, 0x5f, 0x70, 0x6f
        /* <DEDUP_REMOVED lines=23> */
        /*0252*/ 	.byte	0x3a, 0x43, 0x3c, 0x32, 0x30, 0x34, 0x38, 0x3e, 0x3e, 0x3e, 0x3e, 0x5d, 0x00
	.type		__unnamed_2,@object
	.size		__unnamed_2,(.L_2 - __unnamed_2)
__unnamed_2:
        /* <DEDUP_REMOVED lines=42> */
        /*04ff*/ 	.byte	0x3e, 0x5d, 0x00
.L_2:


//--------------------- .nv.shared._ZN7cutlass13device_kernelINS_4gemm6kernel13GemmUniversalIN4cute5tupleIJiiiiEEENS1_10collective13CollectiveMmaINS1_41MainloopSm100TmaUmmaWarpSpecializedSparseILi7ELi2ELi2ENS5_IJNS4_1CILi2EEENSA_ILi1EEESC_EEEEENS5_IJNSA_ILi256EEENSA_ILi64EEENSA_ILi128EEEEEENS_10bfloat16_tENS5_IJNS4_6LayoutINS5_IJiNS5_IJSB_iEEEiEEENS5_IJlNS5_IJSC_SB_EEElEEEEENSK_INS5_IJNS5_IJNS5_IJNSA_ILi8EEESB_SQ_EEEiEEENS5_IJNS5_IJNSA_ILi16EEESB_NSA_ILi4EEEEEEiEEEiEEENS5_IJNS5_IJNS5_IJSH_ST_NSA_ILi2048EEEEEENSA_ILi16384EEEEEENS5_IJNS5_IJSC_NSA_ILi1024EEENSA_ILi32EEEEEElEEElEEEEEEEESJ_NS5_IJlSC_lEEENS4_8TiledMMAINS4_8MMA_AtomIJNS4_33SM100_MMA_F16BF16_2x1SM_SS_SPARSEISJ_SJ_fLi256ELi64ELNS4_4UMMA5MajorE0ELS1E_0ELNS1D_7ScaleInE0ELS1F_0EEEEEENSK_INS5_IJSC_SC_SC_EEENS5_IJNSA_ILi0EEES1J_S1J_EEEEENS5_IJNS4_10UnderscoreES1M_S1M_EEEEENS4_18SM100_TMA_2SM_LOADENS4_14ComposedLayoutINS4_7SwizzleILi3ELi4ELi3EEENS4_25smem_sparse_ptr_flag_bitsILi2ELi16EEENSK_INS5_IJNS5_IJSC_SQ_EEENS5_IJSB_SG_EEEEEENS5_IJNS5_IJS1J_SH_EEESN_EEEEEEEvNS4_8identityES1P_NS1Q_IS1S_NS4_18smem_ptr_flag_bitsILi16EEENSK_INS5_IJSQ_SG_EEENS5_IJSG_SC_EEEEEEEvS22_EENS_8epilogue10collective18CollectiveEpilogueINS2A_23Sm100TmaWarpSpecializedILi4ELi2ELi16ELb1ELb0EEEJNS5_IJSH_SG_SH_EEENS5_IJNSK_ISH_SC_EENSK_IST_SC_EEEEEfNS5_IJSC_llEEEfS2J_NS2A_6fusion15FusionCallbacksIS2E_NS2K_17LinearCombinationIffffLNS_15FloatRoundStyleE2EEES2F_S2I_JEEENS4_5SM1004TMEM4LOAD26SM100_TMEM_LOAD_32dp32b16xENS4_13SM90_TMA_LOADENS1Q_INS1R_ILi2ELi5ELi2EEENS23_ILi32EEENSK_INS5_IJS13_SU_EEENS5_IJSC_S13_EEEEEEENS4_39AutoVectorizingCopyWithAssumedAlignmentILi128EEENS4_14SM90_TMA_STOREES30_S32_S32_EEEvvEEEEvNT_6ParamsE --------------------------
	.section	.nv.shared._ZN7cutlass13device_kernelINS_4gemm6kernel13GemmUniversalIN4cute5tupleIJiiiiEEENS1_10collective13CollectiveMmaINS1_41MainloopSm100TmaUmmaWarpSpecializedSparseILi7ELi2ELi2ENS5_IJNS4_1CILi2EEENSA_ILi1EEESC_EEEEENS5_IJNSA_ILi256EEENSA_ILi64EEENSA_ILi128EEEEEENS_10bfloat16_tENS5_IJNS4_6LayoutINS5_IJiNS5_IJSB_iEEEiEEENS5_IJlNS5_IJSC_SB_EEElEEEEENSK_INS5_IJNS5_IJNS5_IJNSA_ILi8EEESB_SQ_EEEiEEENS5_IJNS5_IJNSA_ILi16EEESB_NSA_ILi4EEEEEEiEEEiEEENS5_IJNS5_IJNS5_IJSH_ST_NSA_ILi2048EEEEEENSA_ILi16384EEEEEENS5_IJNS5_IJSC_NSA_ILi1024EEENSA_ILi32EEEEEElEEElEEEEEEEESJ_NS5_IJlSC_lEEENS4_8TiledMMAINS4_8MMA_AtomIJNS4_33SM100_MMA_F16BF16_2x1SM_SS_SPARSEISJ_SJ_fLi256ELi64ELNS4_4UMMA5MajorE0ELS1E_0ELNS1D_7ScaleInE0ELS1F_0EEEEEENSK_INS5_IJSC_SC_SC_EEENS5_IJNSA_ILi0EEES1J_S1J_EEEEENS5_IJNS4_10UnderscoreES1M_S1M_EEEEENS4_18SM100_TMA_2SM_LOADENS4_14ComposedLayoutINS4_7SwizzleILi3ELi4ELi3EEENS4_25smem_sparse_ptr_flag_bitsILi2ELi16EEENSK_INS5_IJNS5_IJSC_SQ_EEENS5_IJSB_SG_EEEEEENS5_IJNS5_IJS1J_SH_EEESN_EEEEEEEvNS4_8identityES1P_NS1Q_IS1S_NS4_18smem_ptr_flag_bitsILi16EEENSK_INS5_IJSQ_SG_EEENS5_IJSG_SC_EEEEEEEvS22_EENS_8epilogue10collective18CollectiveEpilogueINS2A_23Sm100TmaWarpSpecializedILi4ELi2ELi16ELb1ELb0EEEJNS5_IJSH_SG_SH_EEENS5_IJNSK_ISH_SC_EENSK_IST_SC_EEEEEfNS5_IJSC_llEEEfS2J_NS2A_6fusion15FusionCallbacksIS2E_NS2K_17LinearCombinationIffffLNS_15FloatRoundStyleE2EEES2F_S2I_JEEENS4_5SM1004TMEM4LOAD26SM100_TMEM_LOAD_32dp32b16xENS4_13SM90_TMA_LOADENS1Q_INS1R_ILi2ELi5ELi2EEENS23_ILi32EEENSK_INS5_IJS13_SU_EEENS5_IJSC_S13_EEEEEEENS4_39AutoVectorizingCopyWithAssumedAlignmentILi128EEENS4_14SM90_TMA_STOREES30_S32_S32_EEEvvEEEEvNT_6ParamsE,"aw",@nobits
	.sectionflags	@""
	.align	16
	.zero		1024


//--------------------- .nv.shared.reserved.0     --------------------------
	.section	.nv.shared.reserved.0,"aw",@nobits
	.weak		__nv_reservedSMEM_offset_0_alias
	.size		__nv_reservedSMEM_offset_0_alias, 0, 64
	.other		__nv_reservedSMEM_offset_0_alias,@"STO_CUDA_RESERVED_SHARED STV_DEFAULT"
__nv_reservedSMEM_offset_0_alias:
	.zero		0
.nv.shared.reserved.0:
	.zero		64
	.weak		__nv_reservedSMEM_tcgen05_partition
	.type		__nv_reservedSMEM_tcgen05_partition,@object
	.size		__nv_reservedSMEM_tcgen05_partition,(.L_0 - __nv_reservedSMEM_tcgen05_partition)
__nv_reservedSMEM_tcgen05_partition:
	.zero		32
.L_0:


//--------------------- .nv.global                --------------------------
	.section	.nv.global,"aw",@nobits
.nv.global:
	.type		_ZN39_INTERNAL_9f9a7f44_4_k_cu_5a81a13d_37204cute1_E,@object
	.size		_ZN39_INTERNAL_9f9a7f44_4_k_cu_5a81a13d_37204cute1_E,(_ZN39_INTERNAL_9f9a7f44_4_k_cu_5a81a13d_37204cuda3std3__45__cpo6cbeginE - _ZN39_INTERNAL_9f9a7f44_4_k_cu_5a81a13d_37204cute1_E)
_ZN39_INTERNAL_9f9a7f44_4_k_cu_5a81a13d_37204cute1_E:
	.zero		1
	.type		_ZN39_INTERNAL_9f9a7f44_4_k_cu_5a81a13d_37204cuda3std3__45__cpo6cbeginE,@object
	.size		_ZN39_INTERNAL_9f9a7f44_4_k_cu_5a81a13d_37204cuda3std3__45__cpo6cbeginE,(_ZN39_INTERNAL_9f9a7f44_4_k_cu_5a81a13d_37204cuda3std3__48in_placeE - _ZN39_INTERNAL_9f9a7f44_4_k_cu_5a81a13d_37204cuda3std3__45__cpo6cbeginE)
_ZN39_INTERNAL_9f9a7f44_4_k_cu_5a81a13d_37204cuda3std3__45__cpo6cbeginE:
	.zero		1
	.type		_ZN39_INTERNAL_9f9a7f44_4_k_cu_5a81a13d_37204cuda3std3__48in_placeE,@object
	.size		_ZN39_INTERNAL_9f9a7f44_4_k_cu_5a81a13d_37204cuda3std3__48in_placeE,(_ZN39_INTERNAL_9f9a7f44_4_k_cu_5a81a13d_37204cuda3std6ranges3__45__cpo9iter_moveE - _ZN39_INTERNAL_9f9a7f44_4_k_cu_5a81a13d_37204cuda3std3__48in_placeE)
_ZN39_INTERNAL_9f9a7f44_4_k_cu_5a81a13d_37204cuda3std3__48in_placeE:
	.zero		1
	.type		_ZN39_INTERNAL_9f9a7f44_4_k_cu_5a81a13d_37204cuda3std6ranges3__45__cpo9iter_moveE,@object
	.size		_ZN39_INTERNAL_9f9a7f44_4_k_cu_5a81a13d_37204cuda3std6ranges3__45__cpo9iter_moveE,(_ZN39_INTERNAL_9f9a7f44_4_k_cu_5a81a13d_37204cuda3std3__45__cpo5beginE - _ZN39_INTERNAL_9f9a7f44_4_k_cu_5a81a13d_37204cuda3std6ranges3__45__cpo9iter_moveE)
_ZN39_INTERNAL_9f9a7f44_4_k_cu_5a81a13d_37204cuda3std6ranges3__45__cpo9iter_moveE:
	.zero		1
	.type		_ZN39_INTERNAL_9f9a7f44_4_k_cu_5a81a13d_37204cuda3std3__45__cpo5beginE,@object
	.size		_ZN39_INTERNAL_9f9a7f44_4_k_cu_5a81a13d_37204cuda3std3__45__cpo5beginE,(_ZN39_INTERNAL_9f9a7f44_4_k_cu_5a81a13d_37204cuda3std3__441_GLOBAL__N__9f9a7f44_4_k_cu_5a81a13d_37206ignoreE - _ZN39_INTERNAL_9f9a7f44_4_k_cu_5a81a13d_37204cuda3std3__45__cpo5beginE)
_ZN39_INTERNAL_9f9a7f44_4_k_cu_5a81a13d_37204cuda3std3__45__cpo5beginE:
	.zero		1
	.type		_ZN39_INTERNAL_9f9a7f44_4_k_cu_5a81a13d_37204cuda3std3__441_GLOBAL__N__9f9a7f44_4_k_cu_5a81a13d_37206ignoreE,@object
	.size		_ZN39_INTERNAL_9f9a7f44_4_k_cu_5a81a13d_37204cuda3std3__441_GLOBAL__N__9f9a7f44_4_k_cu_5a81a13d_37206ignoreE,(_ZN39_INTERNAL_9f9a7f44_4_k_cu_5a81a13d_37204cute7productE - _ZN39_INTERNAL_9f9a7f44_4_k_cu_5a81a13d_37204cuda3std3__441_GLOBAL__N__9f9a7f44_4_k_cu_5a81a13d_37206ignoreE)
_ZN39_INTERNAL_9f9a7f44_4_k_cu_5a81a13d_37204cuda3std3__441_GLOBAL__N__9f9a7f44_4_k_cu_5a81a13d_37206ignoreE:
	.zero		1
	.type		_ZN39_INTERNAL_9f9a7f44_4_k_cu_5a81a13d_37204cute7productE,@object
	.size		_ZN39_INTERNAL_9f9a7f44_4_k_cu_5a81a13d_37204cute7productE,(_ZN39_INTERNAL_9f9a7f44_4_k_cu_5a81a13d_37204cuda3std3__45__cpo3endE - _ZN39_INTERNAL_9f9a7f44_4_k_cu_5a81a13d_37204cute7productE)
_ZN39_INTERNAL_9f9a7f44_4_k_cu_5a81a13d_37204cute7productE:
	.zero		1
	.type		_ZN39_INTERNAL_9f9a7f44_4_k_cu_5a81a13d_37204cuda3std3__45__cpo3endE,@object
	.size		_ZN39_INTERNAL_9f9a7f44_4_k_cu_5a81a13d_37204cuda3std3__45__cpo3endE,(_ZN39_INTERNAL_9f9a7f44_4_k_cu_5a81a13d_37204cuda3std3__419piecewise_constructE - _ZN39_INTERNAL_9f9a7f44_4_k_cu_5a81a13d_37204cuda3std3__45__cpo3endE)
_ZN39_INTERNAL_9f9a7f44_4_k_cu_5a81a13d_37204cuda3std3__45__cpo3endE:
	.zero		1
	.type		_ZN39_INTERNAL_9f9a7f44_4_k_cu_5a81a13d_37204cuda3std3__419piecewise_constructE,@object
	.size		_ZN39_INTERNAL_9f9a7f44_4_k_cu_5a81a13d_37204cuda3std3__419piecewise_constructE,(_ZN39_INTERNAL_9f9a7f44_4_k_cu_5a81a13d_37204cuda3std3__45__cpo4cendE - _ZN39_INTERNAL_9f9a7f44_4_k_cu_5a81a13d_37204cuda3std3__419piecewise_constructE)
_ZN39_INTERNAL_9f9a7f44_4_k_cu_5a81a13d_37204cuda3std3__419piecewise_constructE:
	.zero		1
	.type		_ZN39_INTERNAL_9f9a7f44_4_k_cu_5a81a13d_37204cuda3std3__45__cpo4cendE,@object
	.size		_ZN39_INTERNAL_9f9a7f44_4_k_cu_5a81a13d_37204cuda3std3__45__cpo4cendE,(_ZN39_INTERNAL_9f9a7f44_4_k_cu_5a81a13d_37204cuda3std6ranges3__45__cpo4swapE - _ZN39_INTERNAL_9f9a7f44_4_k_cu_5a81a13d_37204cuda3std3__45__cpo4cendE)
_ZN39_INTERNAL_9f9a7f44_4_k_cu_5a81a13d_37204cuda3std3__45__cpo4cendE:
	.zero		1
	.type		_ZN39_INTERNAL_9f9a7f44_4_k_cu_5a81a13d_37204cuda3std6ranges3__45__cpo4swapE,@object
	.size		_ZN39_INTERNAL_9f9a7f44_4_k_cu_5a81a13d_37204cuda3std6ranges3__45__cpo4swapE,(.L_10 - _ZN39_INTERNAL_9f9a7f44_4_k_cu_5a81a13d_37204cuda3std6ranges3__45__cpo4swapE)
_ZN39_INTERNAL_9f9a7f44_4_k_cu_5a81a13d_37204cuda3std6ranges3__45__cpo4swapE:
	.zero		1
.L_10:


//--------------------- .nv.constant0._ZN7cutlass13device_kernelINS_4gemm6kernel13GemmUniversalIN4cute5tupleIJiiiiEEENS1_10collective13CollectiveMmaINS1_41MainloopSm100TmaUmmaWarpSpecializedSparseILi7ELi2ELi2ENS5_IJNS4_1CILi2EEENSA_ILi1EEESC_EEEEENS5_IJNSA_ILi256EEENSA_ILi64EEENSA_ILi128EEEEEENS_10bfloat16_tENS5_IJNS4_6LayoutINS5_IJiNS5_IJSB_iEEEiEEENS5_IJlNS5_IJSC_SB_EEElEEEEENSK_INS5_IJNS5_IJNS5_IJNSA_ILi8EEESB_SQ_EEEiEEENS5_IJNS5_IJNSA_ILi16EEESB_NSA_ILi4EEEEEEiEEEiEEENS5_IJNS5_IJNS5_IJSH_ST_NSA_ILi2048EEEEEENSA_ILi16384EEEEEENS5_IJNS5_IJSC_NSA_ILi1024EEENSA_ILi32EEEEEElEEElEEEEEEEESJ_NS5_IJlSC_lEEENS4_8TiledMMAINS4_8MMA_AtomIJNS4_33SM100_MMA_F16BF16_2x1SM_SS_SPARSEISJ_SJ_fLi256ELi64ELNS4_4UMMA5MajorE0ELS1E_0ELNS1D_7ScaleInE0ELS1F_0EEEEEENSK_INS5_IJSC_SC_SC_EEENS5_IJNSA_ILi0EEES1J_S1J_EEEEENS5_IJNS4_10UnderscoreES1M_S1M_EEEEENS4_18SM100_TMA_2SM_LOADENS4_14ComposedLayoutINS4_7SwizzleILi3ELi4ELi3EEENS4_25smem_sparse_ptr_flag_bitsILi2ELi16EEENSK_INS5_IJNS5_IJSC_SQ_EEENS5_IJSB_SG_EEEEEENS5_IJNS5_IJS1J_SH_EEESN_EEEEEEEvNS4_8identityES1P_NS1Q_IS1S_NS4_18smem_ptr_flag_bitsILi16EEENSK_INS5_IJSQ_SG_EEENS5_IJSG_SC_EEEEEEEvS22_EENS_8epilogue10collective18CollectiveEpilogueINS2A_23Sm100TmaWarpSpecializedILi4ELi2ELi16ELb1ELb0EEEJNS5_IJSH_SG_SH_EEENS5_IJNSK_ISH_SC_EENSK_IST_SC_EEEEEfNS5_IJSC_llEEEfS2J_NS2A_6fusion15FusionCallbacksIS2E_NS2K_17LinearCombinationIffffLNS_15FloatRoundStyleE2EEES2F_S2I_JEEENS4_5SM1004TMEM4LOAD26SM100_TMEM_LOAD_32dp32b16xENS4_13SM90_TMA_LOADENS1Q_INS1R_ILi2ELi5ELi2EEENS23_ILi32EEENSK_INS5_IJS13_SU_EEENS5_IJSC_S13_EEEEEEENS4_39AutoVectorizingCopyWithAssumedAlignmentILi128EEENS4_14SM90_TMA_STOREES30_S32_S32_EEEvvEEEEvNT_6ParamsE --------------------------
	.section	.nv.constant0._ZN7cutlass13device_kernelINS_4gemm6kernel13GemmUniversalIN4cute5tupleIJiiiiEEENS1_10collective13CollectiveMmaINS1_41MainloopSm100TmaUmmaWarpSpecializedSparseILi7ELi2ELi2ENS5_IJNS4_1CILi2EEENSA_ILi1EEESC_EEEEENS5_IJNSA_ILi256EEENSA_ILi64EEENSA_ILi128EEEEEENS_10bfloat16_tENS5_IJNS4_6LayoutINS5_IJiNS5_IJSB_iEEEiEEENS5_IJlNS5_IJSC_SB_EEElEEEEENSK_INS5_IJNS5_IJNS5_IJNSA_ILi8EEESB_SQ_EEEiEEENS5_IJNS5_IJNSA_ILi16EEESB_NSA_ILi4EEEEEEiEEEiEEENS5_IJNS5_IJNS5_IJSH_ST_NSA_ILi2048EEEEEENSA_ILi16384EEEEEENS5_IJNS5_IJSC_NSA_ILi1024EEENSA_ILi32EEEEEElEEElEEEEEEEESJ_NS5_IJlSC_lEEENS4_8TiledMMAINS4_8MMA_AtomIJNS4_33SM100_MMA_F16BF16_2x1SM_SS_SPARSEISJ_SJ_fLi256ELi64ELNS4_4UMMA5MajorE0ELS1E_0ELNS1D_7ScaleInE0ELS1F_0EEEEEENSK_INS5_IJSC_SC_SC_EEENS5_IJNSA_ILi0EEES1J_S1J_EEEEENS5_IJNS4_10UnderscoreES1M_S1M_EEEEENS4_18SM100_TMA_2SM_LOADENS4_14ComposedLayoutINS4_7SwizzleILi3ELi4ELi3EEENS4_25smem_sparse_ptr_flag_bitsILi2ELi16EEENSK_INS5_IJNS5_IJSC_SQ_EEENS5_IJSB_SG_EEEEEENS5_IJNS5_IJS1J_SH_EEESN_EEEEEEEvNS4_8identityES1P_NS1Q_IS1S_NS4_18smem_ptr_flag_bitsILi16EEENSK_INS5_IJSQ_SG_EEENS5_IJSG_SC_EEEEEEEvS22_EENS_8epilogue10collective18CollectiveEpilogueINS2A_23Sm100TmaWarpSpecializedILi4ELi2ELi16ELb1ELb0EEEJNS5_IJSH_SG_SH_EEENS5_IJNSK_ISH_SC_EENSK_IST_SC_EEEEEfNS5_IJSC_llEEEfS2J_NS2A_6fusion15FusionCallbacksIS2E_NS2K_17LinearCombinationIffffLNS_15FloatRoundStyleE2EEES2F_S2I_JEEENS4_5SM1004TMEM4LOAD26SM100_TMEM_LOAD_32dp32b16xENS4_13SM90_TMA_LOADENS1Q_INS1R_ILi2ELi5ELi2EEENS23_ILi32EEENSK_INS5_IJS13_SU_EEENS5_IJSC_S13_EEEEEEENS4_39AutoVectorizingCopyWithAssumedAlignmentILi128EEENS4_14SM90_TMA_STOREES30_S32_S32_EEEvvEEEEvNT_6ParamsE,"a",@progbits
	.sectionflags	@""
	.align	4
.nv.constant0._ZN7cutlass13device_kernelINS_4gemm6kernel13GemmUniversalIN4cute5tupleIJiiiiEEENS1_10collective13CollectiveMmaINS1_41MainloopSm100TmaUmmaWarpSpecializedSparseILi7ELi2ELi2ENS5_IJNS4_1CILi2EEENSA_ILi1EEESC_EEEEENS5_IJNSA_ILi256EEENSA_ILi64EEENSA_ILi128EEEEEENS_10bfloat16_tENS5_IJNS4_6LayoutINS5_IJiNS5_IJSB_iEEEiEEENS5_IJlNS5_IJSC_SB_EEElEEEEENSK_INS5_IJNS5_IJNS5_IJNSA_ILi8EEESB_SQ_EEEiEEENS5_IJNS5_IJNSA_ILi16EEESB_NSA_ILi4EEEEEEiEEEiEEENS5_IJNS5_IJNS5_IJSH_ST_NSA_ILi2048EEEEEENSA_ILi16384EEEEEENS5_IJNS5_IJSC_NSA_ILi1024EEENSA_ILi32EEEEEElEEElEEEEEEEESJ_NS5_IJlSC_lEEENS4_8TiledMMAINS4_8MMA_AtomIJNS4_33SM100_MMA_F16BF16_2x1SM_SS_SPARSEISJ_SJ_fLi256ELi64ELNS4_4UMMA5MajorE0ELS1E_0ELNS1D_7ScaleInE0ELS1F_0EEEEEENSK_INS5_IJSC_SC_SC_EEENS5_IJNSA_ILi0EEES1J_S1J_EEEEENS5_IJNS4_10UnderscoreES1M_S1M_EEEEENS4_18SM100_TMA_2SM_LOADENS4_14ComposedLayoutINS4_7SwizzleILi3ELi4ELi3EEENS4_25smem_sparse_ptr_flag_bitsILi2ELi16EEENSK_INS5_IJNS5_IJSC_SQ_EEENS5_IJSB_SG_EEEEEENS5_IJNS5_IJS1J_SH_EEESN_EEEEEEEvNS4_8identityES1P_NS1Q_IS1S_NS4_18smem_ptr_flag_bitsILi16EEENSK_INS5_IJSQ_SG_EEENS5_IJSG_SC_EEEEEEEvS22_EENS_8epilogue10collective18CollectiveEpilogueINS2A_23Sm100TmaWarpSpecializedILi4ELi2ELi16ELb1ELb0EEEJNS5_IJSH_SG_SH_EEENS5_IJNSK_ISH_SC_EENSK_IST_SC_EEEEEfNS5_IJSC_llEEEfS2J_NS2A_6fusion15FusionCallbacksIS2E_NS2K_17LinearCombinationIffffLNS_15FloatRoundStyleE2EEES2F_S2I_JEEENS4_5SM1004TMEM4LOAD26SM100_TMEM_LOAD_32dp32b16xENS4_13SM90_TMA_LOADENS1Q_INS1R_ILi2ELi5ELi2EEENS23_ILi32EEENSK_INS5_IJS13_SU_EEENS5_IJSC_S13_EEEEEEENS4_39AutoVectorizingCopyWithAssumedAlignmentILi128EEENS4_14SM90_TMA_STOREES30_S32_S32_EEEvvEEEEvNT_6ParamsE:
	.zero		3456


//--------------------- SYMBOLS --------------------------

	.type		.nv.reservedSmem.offset0,@object
	.size		.nv.reservedSmem.offset0,0x4
	.type		.nv.reservedSmem.cap,@object
	.size		.nv.reservedSmem.cap,0x4
	.type		__assertfail,@function
